// auto-generated by cutlass_sweep.gemm — config: {"arch": "sm_100", "cluster_m": 1, "cluster_n": 1, "dtype": "fp16", "dtype_b": "fp16", "layout": "nt", "stages": 0, "tile_k": 256, "tile_m": 64, "tile_n": 48}
#include "cutlass/cutlass.h"
#include "cutlass/gemm/collective/collective_builder.hpp"
#include "cutlass/gemm/device/gemm_universal_adapter.h"
#include "cutlass/gemm/kernel/gemm_universal.hpp"
#include "cutlass/epilogue/collective/collective_builder.hpp"

using ElemA = cutlass::half_t;
using ElemB = cutlass::half_t;
using ElemCD = cutlass::half_t;
using Acc  = float;
using TileShape    = cute::Shape<cute::_64, cute::_48, cute::_256>;
using ClusterShape = cute::Shape<cute::_1, cute::_1, cute::_1>;

using CollectiveEpilogue = typename cutlass::epilogue::collective::CollectiveBuilder<
    cutlass::arch::Sm100, cutlass::arch::OpClassTensorOp,
    TileShape, ClusterShape,
    cutlass::epilogue::collective::EpilogueTileAuto,
    Acc, Acc,
    ElemCD, cutlass::layout::RowMajor, 128 / cutlass::sizeof_bits<ElemCD>::value,
    ElemCD, cutlass::layout::RowMajor, 128 / cutlass::sizeof_bits<ElemCD>::value,
    cutlass::epilogue::collective::EpilogueScheduleAuto
  >::CollectiveOp;

using CollectiveMainloop = typename cutlass::gemm::collective::CollectiveBuilder<
    cutlass::arch::Sm100, cutlass::arch::OpClassTensorOp,
    ElemA, cutlass::layout::RowMajor, 128 / cutlass::sizeof_bits<ElemA>::value,
    ElemB, cutlass::layout::ColumnMajor, 128 / cutlass::sizeof_bits<ElemB>::value,
    Acc,
    TileShape, ClusterShape,
    cutlass::gemm::collective::StageCountAutoCarveout<static_cast<int>(sizeof(typename CollectiveEpilogue::SharedStorage))>,
    cutlass::gemm::collective::KernelScheduleAuto
  >::CollectiveOp;

using GemmKernel = cutlass::gemm::kernel::GemmUniversal<
    cute::Shape<int,int,int,int>,
    CollectiveMainloop,
    CollectiveEpilogue
>;
using Gemm = cutlass::gemm::device::GemmUniversalAdapter<GemmKernel>;

// Force the device kernel symbol into the cubin without needing a host main.
auto* _anchor = &cutlass::device_kernel<GemmKernel>;


// ===== COMPILED SASS (sm_100a) =====

	.target	sm_100a

	.elftype	@"ET_EXEC"


//--------------------- .note.nv.tkinfo           --------------------------
	.section	.note.nv.tkinfo,"",@"SHT_NOTE"
	.sectionflags	@"SHF_NOTE_NV_TKINFO"
	.tkinfo
        /*0018*/ 	.word	0x00000002
        /*0030*/ 	.string	""
        /*0030*/ 	.string	"ptxas"
        /*0030*/ 	.string	"Cuda compilation tools, release 13.0, V13.0.88"
        /*0030*/ 	.string	"Build cuda_13.0.r13.0/compiler.36424714_0"
        /*0030*/ 	.string	"-arch sm_100a -m 64 "



//--------------------- .note.nv.cuinfo           --------------------------
	.section	.note.nv.cuinfo,"",@"SHT_NOTE"
	.sectionflags	@"SHF_NOTE_NV_CUINFO"
        /*0018*/ 	.short	0x0002
        /*001a*/ 	.short	0x0064
        /*001c*/ 	.short	0x0082
	.zero		2


//--------------------- .nv.info                  --------------------------
	.section	.nv.info,"",@"SHT_CUDA_INFO"
	.align	4


	//----- nvinfo : EIATTR_REGCOUNT
	.align		4
        /*0000*/ 	.byte	0x04, 0x2f
        /*0002*/ 	.short	(.L_19 - .L_18)
	.align		4
.L_18:
        /*0004*/ 	.word	index@(_ZN7cutlass13device_kernelINS_4gemm6kernel13GemmUniversalIN4cute5tupleIJiiiiEEENS1_10collective13CollectiveMmaINS1_35MainloopSm100TmaUmmaWarpSpecializedILi3ELi2ELi4ENS5_IJNS4_1CILi1EEESB_SB_EEEEENS5_IJNSA_ILi64EEENSA_ILi48EEENSA_ILi256EEEEEENS_6half_tENS5_IJlSB_lEEESI_SJ_NS4_8TiledMMAINS4_8MMA_AtomIJNS4_20SM100_MMA_F16BF16_SSISI_SI_fLi64ELi48ELNS4_4UMMA5MajorE0ELSO_0ELNSN_7ScaleInE0ELSP_0EEEEEENS4_6LayoutISC_NS5_IJNSA_ILi0EEEST_ST_EEEEENS5_IJNS4_10UnderscoreESW_SW_EEEEENS4_13SM90_TMA_LOADENS4_14ComposedLayoutINS4_7SwizzleILi3ELi4ELi3EEENS4_18smem_ptr_flag_bitsILi16EEENSS_INS5_IJNSA_ILi8EEESE_EEENS5_IJSE_SB_EEEEEEEvNS4_8identityESZ_S19_vS1A_EENS_8epilogue10collective18CollectiveEpilogueINS1C_23Sm100TmaWarpSpecializedILi2ELi1ELi24ELb1ELb0EEEJSH_NS5_IJNSS_ISE_SB_EENSS_ISF_SB_EEEEESI_SJ_SI_SJ_NS1C_6fusion15FusionCallbacksIS1G_NS1K_17LinearCombinationISI_fSI_fLNS_15FloatRoundStyleE2EEESH_S1J_JEEENS4_5SM1004TMEM4LOAD26SM100_TMEM_LOAD_16dp256b2xESZ_NS10_INS11_ILi1ELi4ELi3EEES14_NSS_INS5_IJS15_NSA_ILi16EEEEEENS5_IJS1V_SB_EEEEEEENS4_17SM75_U32x4_LDSM_NENS4_14SM90_TMA_STOREES1Z_NS4_17SM90_U32x4_STSM_NENS4_39AutoVectorizingCopyWithAssumedAlignmentILi128EEEEEEvvEEEEvNT_6ParamsE)
        /*0008*/ 	.word	0x0000005f


	//----- nvinfo : EIATTR_FRAME_SIZE
	.align		4
.L_19:
        /*000c*/ 	.byte	0x04, 0x11
        /*000e*/ 	.short	(.L_21 - .L_20)
	.align		4
.L_20:
        /*0010*/ 	.word	index@($__internal_2_$__cuda_sm10x_tcgen05_guardrail_trap_unallocated_columns_being_dealloced)
        /*0014*/ 	.word	0x00000000


	//----- nvinfo : EIATTR_FRAME_SIZE
	.align		4
.L_21:
        /*0018*/ 	.byte	0x04, 0x11
        /*001a*/ 	.short	(.L_23 - .L_22)
	.align		4
.L_22:
        /*001c*/ 	.word	index@($__internal_1_$__cuda_sm10x_tcgen05_guardrail_trap_phase_invalid_during_alloc)
        /*0020*/ 	.word	0x00000000


	//----- nvinfo : EIATTR_FRAME_SIZE
	.align		4
.L_23:
        /*0024*/ 	.byte	0x04, 0x11
        /*0026*/ 	.short	(.L_25 - .L_24)
	.align		4
.L_24:
        /*0028*/ 	.word	index@($__internal_0_$__cuda_sm10x_tcgen05_guardrail_trap_col_being_dealloced_not_returned_by_alloc)
        /*002c*/ 	.word	0x00000000


	//----- nvinfo : EIATTR_FRAME_SIZE
	.align		4
.L_25:
        /*0030*/ 	.byte	0x04, 0x11
        /*0032*/ 	.short	(.L_27 - .L_26)
	.align		4
.L_26:
        /*0034*/ 	.word	index@(_ZN7cutlass13device_kernelINS_4gemm6kernel13GemmUniversalIN4cute5tupleIJiiiiEEENS1_10collective13CollectiveMmaINS1_35MainloopSm100TmaUmmaWarpSpecializedILi3ELi2ELi4ENS5_IJNS4_1CILi1EEESB_SB_EEEEENS5_IJNSA_ILi64EEENSA_ILi48EEENSA_ILi256EEEEEENS_6half_tENS5_IJlSB_lEEESI_SJ_NS4_8TiledMMAINS4_8MMA_AtomIJNS4_20SM100_MMA_F16BF16_SSISI_SI_fLi64ELi48ELNS4_4UMMA5MajorE0ELSO_0ELNSN_7ScaleInE0ELSP_0EEEEEENS4_6LayoutISC_NS5_IJNSA_ILi0EEEST_ST_EEEEENS5_IJNS4_10UnderscoreESW_SW_EEEEENS4_13SM90_TMA_LOADENS4_14ComposedLayoutINS4_7SwizzleILi3ELi4ELi3EEENS4_18smem_ptr_flag_bitsILi16EEENSS_INS5_IJNSA_ILi8EEESE_EEENS5_IJSE_SB_EEEEEEEvNS4_8identityESZ_S19_vS1A_EENS_8epilogue10collective18CollectiveEpilogueINS1C_23Sm100TmaWarpSpecializedILi2ELi1ELi24ELb1ELb0EEEJSH_NS5_IJNSS_ISE_SB_EENSS_ISF_SB_EEEEESI_SJ_SI_SJ_NS1C_6fusion15FusionCallbacksIS1G_NS1K_17LinearCombinationISI_fSI_fLNS_15FloatRoundStyleE2EEESH_S1J_JEEENS4_5SM1004TMEM4LOAD26SM100_TMEM_LOAD_16dp256b2xESZ_NS10_INS11_ILi1ELi4ELi3EEES14_NSS_INS5_IJS15_NSA_ILi16EEEEEENS5_IJS1V_SB_EEEEEEENS4_17SM75_U32x4_LDSM_NENS4_14SM90_TMA_STOREES1Z_NS4_17SM90_U32x4_STSM_NENS4_39AutoVectorizingCopyWithAssumedAlignmentILi128EEEEEEvvEEEEvNT_6ParamsE)
        /*0038*/ 	.word	0x00000000


	//----- nvinfo : EIATTR_MIN_STACK_SIZE
	.align		4
.L_27:
        /*003c*/ 	.byte	0x04, 0x12
        /*003e*/ 	.short	(.L_29 - .L_28)
	.align		4
.L_28:
        /*0040*/ 	.word	index@(_ZN7cutlass13device_kernelINS_4gemm6kernel13GemmUniversalIN4cute5tupleIJiiiiEEENS1_10collective13CollectiveMmaINS1_35MainloopSm100TmaUmmaWarpSpecializedILi3ELi2ELi4ENS5_IJNS4_1CILi1EEESB_SB_EEEEENS5_IJNSA_ILi64EEENSA_ILi48EEENSA_ILi256EEEEEENS_6half_tENS5_IJlSB_lEEESI_SJ_NS4_8TiledMMAINS4_8MMA_AtomIJNS4_20SM100_MMA_F16BF16_SSISI_SI_fLi64ELi48ELNS4_4UMMA5MajorE0ELSO_0ELNSN_7ScaleInE0ELSP_0EEEEEENS4_6LayoutISC_NS5_IJNSA_ILi0EEEST_ST_EEEEENS5_IJNS4_10UnderscoreESW_SW_EEEEENS4_13SM90_TMA_LOADENS4_14ComposedLayoutINS4_7SwizzleILi3ELi4ELi3EEENS4_18smem_ptr_flag_bitsILi16EEENSS_INS5_IJNSA_ILi8EEESE_EEENS5_IJSE_SB_EEEEEEEvNS4_8identityESZ_S19_vS1A_EENS_8epilogue10collective18CollectiveEpilogueINS1C_23Sm100TmaWarpSpecializedILi2ELi1ELi24ELb1ELb0EEEJSH_NS5_IJNSS_ISE_SB_EENSS_ISF_SB_EEEEESI_SJ_SI_SJ_NS1C_6fusion15FusionCallbacksIS1G_NS1K_17LinearCombinationISI_fSI_fLNS_15FloatRoundStyleE2EEESH_S1J_JEEENS4_5SM1004TMEM4LOAD26SM100_TMEM_LOAD_16dp256b2xESZ_NS10_INS11_ILi1ELi4ELi3EEES14_NSS_INS5_IJS15_NSA_ILi16EEEEEENS5_IJS1V_SB_EEEEEEENS4_17SM75_U32x4_LDSM_NENS4_14SM90_TMA_STOREES1Z_NS4_17SM90_U32x4_STSM_NENS4_39AutoVectorizingCopyWithAssumedAlignmentILi128EEEEEEvvEEEEvNT_6ParamsE)
        /*0044*/ 	.word	0x00000000
.L_29:


//--------------------- .nv.compat                --------------------------
	.section	.nv.compat,"",@"SHT_CUDA_COMPAT_INFO"
	.align	4
        /*0000*/ 	.byte	0x02, 0x09, 0x01, 0x00, 0x02, 0x02, 0x02, 0x00, 0x02, 0x05, 0x05, 0x00, 0x03, 0x07, 0x01, 0x01
        /*0010*/ 	.byte	0x02, 0x03, 0x01, 0x00, 0x02, 0x06, 0x01, 0x00, 0x04, 0x0b, 0x08, 0x00, 0x09, 0x00, 0x00, 0x00
        /*0020*/ 	.byte	0x00, 0x00, 0x00, 0x00


//--------------------- .nv.info._ZN7cutlass13device_kernelINS_4gemm6kernel13GemmUniversalIN4cute5tupleIJiiiiEEENS1_10collective13CollectiveMmaINS1_35MainloopSm100TmaUmmaWarpSpecializedILi3ELi2ELi4ENS5_IJNS4_1CILi1EEESB_SB_EEEEENS5_IJNSA_ILi64EEENSA_ILi48EEENSA_ILi256EEEEEENS_6half_tENS5_IJlSB_lEEESI_SJ_NS4_8TiledMMAINS4_8MMA_AtomIJNS4_20SM100_MMA_F16BF16_SSISI_SI_fLi64ELi48ELNS4_4UMMA5MajorE0ELSO_0ELNSN_7ScaleInE0ELSP_0EEEEEENS4_6LayoutISC_NS5_IJNSA_ILi0EEEST_ST_EEEEENS5_IJNS4_10UnderscoreESW_SW_EEEEENS4_13SM90_TMA_LOADENS4_14ComposedLayoutINS4_7SwizzleILi3ELi4ELi3EEENS4_18smem_ptr_flag_bitsILi16EEENSS_INS5_IJNSA_ILi8EEESE_EEENS5_IJSE_SB_EEEEEEEvNS4_8identityESZ_S19_vS1A_EENS_8epilogue10collective18CollectiveEpilogueINS1C_23Sm100TmaWarpSpecializedILi2ELi1ELi24ELb1ELb0EEEJSH_NS5_IJNSS_ISE_SB_EENSS_ISF_SB_EEEEESI_SJ_SI_SJ_NS1C_6fusion15FusionCallbacksIS1G_NS1K_17LinearCombinationISI_fSI_fLNS_15FloatRoundStyleE2EEESH_S1J_JEEENS4_5SM1004TMEM4LOAD26SM100_TMEM_LOAD_16dp256b2xESZ_NS10_INS11_ILi1ELi4ELi3EEES14_NSS_INS5_IJS15_NSA_ILi16EEEEEENS5_IJS1V_SB_EEEEEEENS4_17SM75_U32x4_LDSM_NENS4_14SM90_TMA_STOREES1Z_NS4_17SM90_U32x4_STSM_NENS4_39AutoVectorizingCopyWithAssumedAlignmentILi128EEEEEEvvEEEEvNT_6ParamsE --------------------------
	.section	.nv.info._ZN7cutlass13device_kernelINS_4gemm6kernel13GemmUniversalIN4cute5tupleIJiiiiEEENS1_10collective13CollectiveMmaINS1_35MainloopSm100TmaUmmaWarpSpecializedILi3ELi2ELi4ENS5_IJNS4_1CILi1EEESB_SB_EEEEENS5_IJNSA_ILi64EEENSA_ILi48EEENSA_ILi256EEEEEENS_6half_tENS5_IJlSB_lEEESI_SJ_NS4_8TiledMMAINS4_8MMA_AtomIJNS4_20SM100_MMA_F16BF16_SSISI_SI_fLi64ELi48ELNS4_4UMMA5MajorE0ELSO_0ELNSN_7ScaleInE0ELSP_0EEEEEENS4_6LayoutISC_NS5_IJNSA_ILi0EEEST_ST_EEEEENS5_IJNS4_10UnderscoreESW_SW_EEEEENS4_13SM90_TMA_LOADENS4_14ComposedLayoutINS4_7SwizzleILi3ELi4ELi3EEENS4_18smem_ptr_flag_bitsILi16EEENSS_INS5_IJNSA_ILi8EEESE_EEENS5_IJSE_SB_EEEEEEEvNS4_8identityESZ_S19_vS1A_EENS_8epilogue10collective18CollectiveEpilogueINS1C_23Sm100TmaWarpSpecializedILi2ELi1ELi24ELb1ELb0EEEJSH_NS5_IJNSS_ISE_SB_EENSS_ISF_SB_EEEEESI_SJ_SI_SJ_NS1C_6fusion15FusionCallbacksIS1G_NS1K_17LinearCombinationISI_fSI_fLNS_15FloatRoundStyleE2EEESH_S1J_JEEENS4_5SM1004TMEM4LOAD26SM100_TMEM_LOAD_16dp256b2xESZ_NS10_INS11_ILi1ELi4ELi3EEES14_NSS_INS5_IJS15_NSA_ILi16EEEEEENS5_IJS1V_SB_EEEEEEENS4_17SM75_U32x4_LDSM_NENS4_14SM90_TMA_STOREES1Z_NS4_17SM90_U32x4_STSM_NENS4_39AutoVectorizingCopyWithAssumedAlignmentILi128EEEEEEvvEEEEvNT_6ParamsE,"",@"SHT_CUDA_INFO"
	.sectionflags	@""
	.align	4


	//----- nvinfo : EIATTR_CUDA_API_VERSION
	.align		4
        /*0000*/ 	.byte	0x04, 0x37
        /*0002*/ 	.short	(.L_31 - .L_30)
.L_30:
        /*0004*/ 	.word	0x00000082


	//----- nvinfo : EIATTR_KPARAM_INFO
	.align		4
.L_31:
        /*0008*/ 	.byte	0x04, 0x17
        /*000a*/ 	.short	(.L_33 - .L_32)
.L_32:
        /*000c*/ 	.word	0x00000000
        /*0010*/ 	.short	0x0000
        /*0012*/ 	.short	0x0000
        /*0014*/ 	.byte	0x00, 0xf0, 0x01, 0x20


	//----- nvinfo : EIATTR_AT_ENTRY_FRAGMENTS
	.align		4
.L_33:
        /*0018*/ 	.byte	0x04, 0x4f
        /*001a*/ 	.short	(.L_35 - .L_34)


	//   ....[0]....
.L_34:
        /*001c*/ 	.word	0x00000006


	//----- nvinfo : EIATTR_RESERVED_SMEM_USED
	.align		4
.L_35:
        /*0020*/ 	.byte	0x01, 0x41
	.zero		2


	//----- nvinfo : EIATTR_SPARSE_MMA_MASK
	.align		4
        /*0024*/ 	.byte	0x03, 0x50
        /*0026*/ 	.short	0x0000


	//----- nvinfo : EIATTR_TCGEN05_1CTA_USED
	.align		4
        /*0028*/ 	.byte	0x01, 0x51
	.zero		2


	//----- nvinfo : EIATTR_MAXREG_COUNT
	.align		4
        /*002c*/ 	.byte	0x03, 0x1b
        /*002e*/ 	.short	0x00ff


	//----- nvinfo : EIATTR_NUM_BARRIERS
	.align		4
        /*0030*/ 	.byte	0x02, 0x4c
        /*0032*/ 	.byte	0x07
	.zero		1


	//----- nvinfo : EIATTR_EXTERNS
	.align		4
        /*0034*/ 	.byte	0x04, 0x0f
        /*0036*/ 	.short	(.L_37 - .L_36)


	//   ....[0]....
	.align		4
.L_36:
        /*0038*/ 	.word	index@(__assertfail)


	//----- nvinfo : EIATTR_MERCURY_ISA_VERSION
	.align		4
.L_37:
        /*003c*/ 	.byte	0x03, 0x5f
        /*003e*/ 	.short	0x0101


	//----- nvinfo : EIATTR_INT_WARP_WIDE_INSTR_OFFSETS
	.align		4
        /*0040*/ 	.byte	0x04, 0x31
        /*0042*/ 	.short	(.L_39 - .L_38)


	//   ....[0]....
.L_38:
        /*0044*/ 	.word	0x00002180


	//   ....[1]....
        /*0048*/ 	.word	0x00004000


	//   ....[2]....
        /*004c*/ 	.word	0x00004030


	//   ....[3]....
        /*0050*/ 	.word	0x00004050


	//   ....[4]....
        /*0054*/ 	.word	0x00004ab0


	//   ....[5]....
        /*0058*/ 	.word	0x00004ac0


	//   ....[6]....
        /*005c*/ 	.word	0x00004b10


	//   ....[7]....
        /*0060*/ 	.word	0x00004c10


	//----- nvinfo : EIATTR_COOP_GROUP_MASK_REGIDS
	.align		4
.L_39:
        /*0064*/ 	.byte	0x04, 0x29
        /*0066*/ 	.short	(.L_41 - .L_40)


	//   ....[0]....
.L_40:
        /*0068*/ 	.word	0xffffffff


	//   ....[1]....
        /*006c*/ 	.word	0xffffffff


	//   ....[2]....
        /*0070*/ 	.word	0xffffffff


	//   ....[3]....
        /*0074*/ 	.word	0xffffffff


	//   ....[4]....
        /*0078*/ 	.word	0xffffffff


	//   ....[5]....
        /*007c*/ 	.word	0xffffffff


	//   ....[6]....
        /*0080*/ 	.word	0xffffffff


	//   ....[7]....
        /*0084*/ 	.word	0xffffffff


	//   ....[8]....
        /*0088*/ 	.word	0xffffffff


	//   ....[9]....
        /*008c*/ 	.word	0xffffffff


	//   ....[10]....
        /*0090*/ 	.word	0xffffffff


	//   ....[11]....
        /*0094*/ 	.word	0xffffffff


	//   ....[12]....
        /*0098*/ 	.word	0xffffffff


	//----- nvinfo : EIATTR_COOP_GROUP_INSTR_OFFSETS
	.align		4
.L_41:
        /*009c*/ 	.byte	0x04, 0x28
        /*009e*/ 	.short	(.L_43 - .L_42)


	//   ....[0]....
.L_42:
        /*00a0*/ 	.word	0x00000090


	//   ....[1]....
        /*00a4*/ 	.word	0x000004d0


	//   ....[2]....
        /*00a8*/ 	.word	0x00000620


	//   ....[3]....
        /*00ac*/ 	.word	0x00000780


	//   ....[4]....
        /*00b0*/ 	.word	0x00000880


	//   ....[5]....
        /*00b4*/ 	.word	0x000009f0


	//   ....[6]....
        /*00b8*/ 	.word	0x00000b90


	//   ....[7]....
        /*00bc*/ 	.word	0x00002060


	//   ....[8]....
        /*00c0*/ 	.word	0x00002db0


	//   ....[9]....
        /*00c4*/ 	.word	0x00002fc0


	//   ....[10]....
        /*00c8*/ 	.word	0x00002ff0


	//   ....[11]....
        /*00cc*/ 	.word	0x00003ed0


	//   ....[12]....
        /*00d0*/ 	.word	0x00004110


	//----- nvinfo : EIATTR_VRC_CTA_INIT_COUNT
	.align		4
.L_43:
        /*00d4*/ 	.byte	0x02, 0x4a
        /*00d6*/ 	.byte	0x80
	.zero		1


	//----- nvinfo : EIATTR_SYSCALL_OFFSETS
	.align		4
        /*00d8*/ 	.byte	0x04, 0x46
        /*00da*/ 	.short	(.L_45 - .L_44)


	//   ....[0]....
.L_44:
        /*00dc*/ 	.word	0x00005740


	//   ....[1]....
        /*00e0*/ 	.word	0x00005830


	//   ....[2]....
        /*00e4*/ 	.word	0x00005f90


	//   ....[3]....
        /*00e8*/ 	.word	0x00006100


	//   ....[4]....
        /*00ec*/ 	.word	0x00006270


	//----- nvinfo : EIATTR_MBARRIER_INSTR_OFFSETS
	.align		4
.L_45:
        /*00f0*/ 	.byte	0x04, 0x39
        /*00f2*/ 	.short	(.L_47 - .L_46)


	//   ....[0]....
.L_46:
        /*00f4*/ 	.word	0x000005b0
        /*00f8*/ 	.word	0x000000ff
        /*00fc*/ 	.word	0x00000000
        /*0100*/ 	.short	0x0100
        /*0102*/ 	.byte	0x04
	.zero		1


	//   ....[1]....
        /*0104*/ 	.word	0x000005c0
        /*0108*/ 	.word	0x000000ff
        /*010c*/ 	.word	0x00000018
        /*0110*/ 	.short	0x0100
        /*0112*/ 	.byte	0x04
	.zero		1


	//   ....[2]....
        /*0114*/ 	.word	0x000005d0
        /*0118*/ 	.word	0x000000ff
        /*011c*/ 	.word	0x00000008
        /*0120*/ 	.short	0x0100
        /*0122*/ 	.byte	0x04
	.zero		1


	//   ....[3]....
        /*0124*/ 	.word	0x000005e0
        /*0128*/ 	.word	0x000000ff
        /*012c*/ 	.word	0x00000020
        /*0130*/ 	.short	0x0100
        /*0132*/ 	.byte	0x04
	.zero		1


	//   ....[4]....
        /*0134*/ 	.word	0x000005f0
        /*0138*/ 	.word	0x000000ff
        /*013c*/ 	.word	0x00000010
        /*0140*/ 	.short	0x0100
        /*0142*/ 	.byte	0x04
	.zero		1


	//   ....[5]....
        /*0144*/ 	.word	0x00000600
        /*0148*/ 	.word	0x000000ff
        /*014c*/ 	.word	0x00000028
        /*0150*/ 	.short	0x0100
        /*0152*/ 	.byte	0x04
	.zero		1


	//   ....[6]....
        /*0154*/ 	.word	0x00000730
        /*0158*/ 	.word	0x000000ff
        /*015c*/ 	.word	0x00000030
        /*0160*/ 	.short	0x0100
        /*0162*/ 	.byte	0x04
	.zero		1


	//   ....[7]....
        /*0164*/ 	.word	0x00000740
        /*0168*/ 	.word	0x000000ff
        /*016c*/ 	.word	0x00000040
        /*0170*/ 	.short	0x0100
        /*0172*/ 	.byte	0x04
	.zero		1


	//   ....[8]....
        /*0174*/ 	.word	0x00000750
        /*0178*/ 	.word	0x000000ff
        /*017c*/ 	.word	0x00000038
        /*0180*/ 	.short	0x0100
        /*0182*/ 	.byte	0x04
	.zero		1


	//   ....[9]....
        /*0184*/ 	.word	0x00000760
        /*0188*/ 	.word	0x000000ff
        /*018c*/ 	.word	0x00000048
        /*0190*/ 	.short	0x0100
        /*0192*/ 	.byte	0x04
	.zero		1


	//   ....[10]....
        /*0194*/ 	.word	0x00000850
        /*0198*/ 	.word	0x000000ff
        /*019c*/ 	.word	0x00000050
        /*01a0*/ 	.short	0x0100
        /*01a2*/ 	.byte	0x06
	.zero		1


	//   ....[11]....
        /*01a4*/ 	.word	0x00000860
        /*01a8*/ 	.word	0x000000ff
        /*01ac*/ 	.word	0x00000058
        /*01b0*/ 	.short	0x0100
        /*01b2*/ 	.byte	0x06
	.zero		1


	//   ....[12]....
        /*01b4*/ 	.word	0x000009a0
        /*01b8*/ 	.word	0x000000ff
        /*01bc*/ 	.word	0x00000060
        /*01c0*/ 	.short	0x0100
        /*01c2*/ 	.byte	0x06
	.zero		1


	//   ....[13]....
        /*01c4*/ 	.word	0x000009b0
        /*01c8*/ 	.word	0x000000ff
        /*01cc*/ 	.word	0x00000070
        /*01d0*/ 	.short	0x0100
        /*01d2*/ 	.byte	0x06
	.zero		1


	//   ....[14]....
        /*01d4*/ 	.word	0x000009c0
        /*01d8*/ 	.word	0x000000ff
        /*01dc*/ 	.word	0x00000068
        /*01e0*/ 	.short	0x0100
        /*01e2*/ 	.byte	0x06
	.zero		1


	//   ....[15]....
        /*01e4*/ 	.word	0x000009d0
        /*01e8*/ 	.word	0x000000ff
        /*01ec*/ 	.word	0x00000078
        /*01f0*/ 	.short	0x0100
        /*01f2*/ 	.byte	0x06
	.zero		1


	//   ....[16]....
        /*01f4*/ 	.word	0x00000b00
        /*01f8*/ 	.word	0x000000ff
        /*01fc*/ 	.word	0x00000080
        /*0200*/ 	.short	0x0100
        /*0202*/ 	.byte	0x04
	.zero		1


	//   ....[17]....
        /*0204*/ 	.word	0x00000b10
        /*0208*/ 	.word	0x000000ff
        /*020c*/ 	.word	0x000000a0
        /*0210*/ 	.short	0x0100
        /*0212*/ 	.byte	0x04
	.zero		1


	//   ....[18]....
        /*0214*/ 	.word	0x00000b20
        /*0218*/ 	.word	0x000000ff
        /*021c*/ 	.word	0x00000088
        /*0220*/ 	.short	0x0100
        /*0222*/ 	.byte	0x04
	.zero		1


	//   ....[19]....
        /*0224*/ 	.word	0x00000b30
        /*0228*/ 	.word	0x000000ff
        /*022c*/ 	.word	0x000000a8
        /*0230*/ 	.short	0x0100
        /*0232*/ 	.byte	0x04
	.zero		1


	//   ....[20]....
        /*0234*/ 	.word	0x00000b40
        /*0238*/ 	.word	0x000000ff
        /*023c*/ 	.word	0x00000090
        /*0240*/ 	.short	0x0100
        /*0242*/ 	.byte	0x04
	.zero		1


	//   ....[21]....
        /*0244*/ 	.word	0x00000b50
        /*0248*/ 	.word	0x000000ff
        /*024c*/ 	.word	0x000000b0
        /*0250*/ 	.short	0x0100
        /*0252*/ 	.byte	0x04
	.zero		1


	//   ....[22]....
        /*0254*/ 	.word	0x00000b60
        /*0258*/ 	.word	0x000000ff
        /*025c*/ 	.word	0x00000098
        /*0260*/ 	.short	0x0100
        /*0262*/ 	.byte	0x04
	.zero		1


	//   ....[23]....
        /*0264*/ 	.word	0x00000b70
        /*0268*/ 	.word	0x000000ff
        /*026c*/ 	.word	0x000000b8
        /*0270*/ 	.short	0x0100
        /*0272*/ 	.byte	0x04
	.zero		1


	//   ....[24]....
        /*0274*/ 	.word	0x00000c60
        /*0278*/ 	.word	0x000000ff
        /*027c*/ 	.word	0x000000c0
        /*0280*/ 	.short	0x0100
        /*0282*/ 	.byte	0x04
	.zero		1


	//   ....[25]....
        /*0284*/ 	.word	0x00000c70
        /*0288*/ 	.word	0x000000ff
        /*028c*/ 	.word	0x000000d0
        /*0290*/ 	.short	0x0100
        /*0292*/ 	.byte	0x04
	.zero		1


	//   ....[26]....
        /*0294*/ 	.word	0x00000c80
        /*0298*/ 	.word	0x000000ff
        /*029c*/ 	.word	0x000000c8
        /*02a0*/ 	.short	0x0100
        /*02a2*/ 	.byte	0x04
	.zero		1


	//   ....[27]....
        /*02a4*/ 	.word	0x00000c90
        /*02a8*/ 	.word	0x000000ff
        /*02ac*/ 	.word	0x000000d8
        /*02b0*/ 	.short	0x0100
        /*02b2*/ 	.byte	0x04
	.zero		1


	//   ....[28]....
        /*02b4*/ 	.word	0x00001560
        /*02b8*/ 	.word	0x00000002
        /*02bc*/ 	.word	0x000000d0
        /*02c0*/ 	.short	0x010a
        /*02c2*/ 	.byte	0xff
	.zero		1


	//   ....[29]....
        /*02c4*/ 	.word	0x00001590
        /*02c8*/ 	.word	0x00000002
        /*02cc*/ 	.word	0x000000c0
        /*02d0*/ 	.short	0x0101
        /*02d2*/ 	.byte	0xff
	.zero		1


	//   ....[30]....
        /*02d4*/ 	.word	0x00001660
        /*02d8*/ 	.word	0x000000ff
        /*02dc*/ 	.word	0x00000018
        /*02e0*/ 	.short	0x010a
        /*02e2*/ 	.byte	0x05
	.zero		1


	//   ....[31]....
        /*02e4*/ 	.word	0x00001700
        /*02e8*/ 	.word	0x000000ff
        /*02ec*/ 	.word	0x00000018
        /*02f0*/ 	.short	0x010a
        /*02f2*/ 	.byte	0x39
	.zero		1


	//   ....[32]....
        /*02f4*/ 	.word	0x00001860
        /*02f8*/ 	.word	0x000000ff
        /*02fc*/ 	.word	0x00000018
        /*0300*/ 	.short	0x010a
        /*0302*/ 	.byte	0x06
	.zero		1


	//   ....[33]....
        /*0304*/ 	.word	0x00001b70
        /*0308*/ 	.word	0x000000ff
        /*030c*/ 	.word	0x00000058
        /*0310*/ 	.short	0x0101
        /*0312*/ 	.byte	0x04
	.zero		1


	//   ....[34]....
        /*0314*/ 	.word	0x00001b90
        /*0318*/ 	.word	0x000000ff
        /*031c*/ 	.word	0x00000018
        /*0320*/ 	.short	0x010a
        /*0322*/ 	.byte	0x05
	.zero		1


	//   ....[35]....
        /*0324*/ 	.word	0x00001c10
        /*0328*/ 	.word	0x000000ff
        /*032c*/ 	.word	0x00000018
        /*0330*/ 	.short	0x010a
        /*0332*/ 	.byte	0x39
	.zero		1


	//   ....[36]....
        /*0334*/ 	.word	0x00001d70
        /*0338*/ 	.word	0x000000ff
        /*033c*/ 	.word	0x00000018
        /*0340*/ 	.short	0x010a
        /*0342*/ 	.byte	0x06
	.zero		1


	//   ....[37]....
        /*0344*/ 	.word	0x00002090
        /*0348*/ 	.word	0x00000002
        /*034c*/ 	.word	0x00000060
        /*0350*/ 	.short	0x010a
        /*0352*/ 	.byte	0xff
	.zero		1


	//   ....[38]....
        /*0354*/ 	.word	0x00002150
        /*0358*/ 	.word	0x00000002
        /*035c*/ 	.word	0x00000000
        /*0360*/ 	.short	0x0101
        /*0362*/ 	.byte	0xff
	.zero		1


	//   ....[39]....
        /*0364*/ 	.word	0x000026b0
        /*0368*/ 	.word	0x000000ff
        /*036c*/ 	.word	0x00000000
        /*0370*/ 	.short	0x010a
        /*0372*/ 	.byte	0x04
	.zero		1


	//   ....[40]....
        /*0374*/ 	.word	0x00002740
        /*0378*/ 	.word	0x000000ff
        /*037c*/ 	.word	0x00000000
        /*0380*/ 	.short	0x010a
        /*0382*/ 	.byte	0x05
	.zero		1


	//   ....[41]....
        /*0384*/ 	.word	0x000027e0
        /*0388*/ 	.word	0x00000000
        /*038c*/ 	.word	0x00000000
        /*0390*/ 	.short	0x010a
        /*0392*/ 	.byte	0xff
	.zero		1


	//   ....[42]....
        /*0394*/ 	.word	0x00002900
        /*0398*/ 	.word	0x00000000
        /*039c*/ 	.word	0x000000c0
        /*03a0*/ 	.short	0x010a
        /*03a2*/ 	.byte	0xff
	.zero		1


	//   ....[43]....
        /*03a4*/ 	.word	0x00002970
        /*03a8*/ 	.word	0x00000000
        /*03ac*/ 	.word	0x00000000
        /*03b0*/ 	.short	0x0101
        /*03b2*/ 	.byte	0xff
	.zero		1


	//   ....[44]....
        /*03b4*/ 	.word	0x00002990
        /*03b8*/ 	.word	0x000000ff
        /*03bc*/ 	.word	0x00000070
        /*03c0*/ 	.short	0x010a
        /*03c2*/ 	.byte	0x04
	.zero		1


	//   ....[45]....
        /*03c4*/ 	.word	0x00002ab0
        /*03c8*/ 	.word	0x00000000
        /*03cc*/ 	.word	0x00000060
        /*03d0*/ 	.short	0x010a
        /*03d2*/ 	.byte	0xff
	.zero		1


	//   ....[46]....
        /*03d4*/ 	.word	0x00002bb0
        /*03d8*/ 	.word	0x00000000
        /*03dc*/ 	.word	0x00000000
        /*03e0*/ 	.short	0x0101
        /*03e2*/ 	.byte	0xff
	.zero		1


	//   ....[47]....
        /*03e4*/ 	.word	0x00002c40
        /*03e8*/ 	.word	0x000000ff
        /*03ec*/ 	.word	0x00000070
        /*03f0*/ 	.short	0x0106
        /*03f2*/ 	.byte	0x04
	.zero		1


	//   ....[48]....
        /*03f4*/ 	.word	0x00002c60
        /*03f8*/ 	.word	0x000000ff
        /*03fc*/ 	.word	0x00000070
        /*0400*/ 	.short	0x010a
        /*0402*/ 	.byte	0x04
	.zero		1


	//   ....[49]....
        /*0404*/ 	.word	0x00002cf0
        /*0408*/ 	.word	0x000000ff
        /*040c*/ 	.word	0x00000070
        /*0410*/ 	.short	0x0106
        /*0412*/ 	.byte	0x06
	.zero		1


	//   ....[50]....
        /*0414*/ 	.word	0x00002d30
        /*0418*/ 	.word	0x00000000
        /*041c*/ 	.word	0x00000070
        /*0420*/ 	.short	0x010a
        /*0422*/ 	.byte	0xff
	.zero		1


	//   ....[51]....
        /*0424*/ 	.word	0x00003260
        /*0428*/ 	.word	0x00000000
        /*042c*/ 	.word	0x00000060
        /*0430*/ 	.short	0x010a
        /*0432*/ 	.byte	0xff
	.zero		1


	//   ....[52]....
        /*0434*/ 	.word	0x00003370
        /*0438*/ 	.word	0x00000003
        /*043c*/ 	.word	0x00000000
        /*0440*/ 	.short	0x0101
        /*0442*/ 	.byte	0xff
	.zero		1


	//   ....[53]....
        /*0444*/ 	.word	0x00003380
        /*0448*/ 	.word	0x000000ff
        /*044c*/ 	.word	0x00000000
        /*0450*/ 	.short	0x010a
        /*0452*/ 	.byte	0x06
	.zero		1


	//   ....[54]....
        /*0454*/ 	.word	0x00003400
        /*0458*/ 	.word	0x000000ff
        /*045c*/ 	.word	0x000000a0
        /*0460*/ 	.short	0x010a
        /*0462*/ 	.byte	0x49
	.zero		1


	//   ....[55]....
        /*0464*/ 	.word	0x000034c0
        /*0468*/ 	.word	0x000000ff
        /*046c*/ 	.word	0x00000000
        /*0470*/ 	.short	0x010a
        /*0472*/ 	.byte	0x07
	.zero		1


	//   ....[56]....
        /*0474*/ 	.word	0x00003620
        /*0478*/ 	.word	0x000000ff
        /*047c*/ 	.word	0x00000000
        /*0480*/ 	.short	0x010a
        /*0482*/ 	.byte	0x09
	.zero		1


	//   ....[57]....
        /*0484*/ 	.word	0x00003d00
        /*0488*/ 	.word	0x000000ff
        /*048c*/ 	.word	0x00000000
        /*0490*/ 	.short	0x010a
        /*0492*/ 	.byte	0x04
	.zero		1


	//   ....[58]....
        /*0494*/ 	.word	0x00003d90
        /*0498*/ 	.word	0x000000ff
        /*049c*/ 	.word	0x00000000
        /*04a0*/ 	.short	0x010a
        /*04a2*/ 	.byte	0x05
	.zero		1


	//   ....[59]....
        /*04a4*/ 	.word	0x00003e20
        /*04a8*/ 	.word	0x000000ff
        /*04ac*/ 	.word	0x00000000
        /*04b0*/ 	.short	0x010a
        /*04b2*/ 	.byte	0x05
	.zero		1


	//   ....[60]....
        /*04b4*/ 	.word	0x00003eb0
        /*04b8*/ 	.word	0x000000ff
        /*04bc*/ 	.word	0x00000000
        /*04c0*/ 	.short	0x010a
        /*04c2*/ 	.byte	0x04
	.zero		1


	//   ....[61]....
        /*04c4*/ 	.word	0x00004300
        /*04c8*/ 	.word	0x00000000
        /*04cc*/ 	.word	0x00000060
        /*04d0*/ 	.short	0x010a
        /*04d2*/ 	.byte	0xff
	.zero		1


	//   ....[62]....
        /*04d4*/ 	.word	0x000043e0
        /*04d8*/ 	.word	0x00000000
        /*04dc*/ 	.word	0x00000000
        /*04e0*/ 	.short	0x0101
        /*04e2*/ 	.byte	0xff
	.zero		1


	//   ....[63]....
        /*04e4*/ 	.word	0x00004700
        /*04e8*/ 	.word	0x000000ff
        /*04ec*/ 	.word	0x00000058
        /*04f0*/ 	.short	0x010a
        /*04f2*/ 	.byte	0x04
	.zero		1


	//   ....[64]....
        /*04f4*/ 	.word	0x000048e0
        /*04f8*/ 	.word	0x000000ff
        /*04fc*/ 	.word	0x00000040
        /*0500*/ 	.short	0x010a
        /*0502*/ 	.byte	0x06
	.zero		1


	//   ....[65]....
        /*0504*/ 	.word	0x00004c80
        /*0508*/ 	.word	0x000000ff
        /*050c*/ 	.word	0x00000030
        /*0510*/ 	.short	0x010b
        /*0512*/ 	.byte	0x06
	.zero		1


	//   ....[66]....
        /*0514*/ 	.word	0x00004d20
        /*0518*/ 	.word	0x000000ff
        /*051c*/ 	.word	0x00000000
        /*0520*/ 	.short	0x0101
        /*0522*/ 	.byte	0x07
	.zero		1


	//   ....[67]....
        /*0524*/ 	.word	0x00004d70
        /*0528*/ 	.word	0x000000ff
        /*052c*/ 	.word	0x00000000
        /*0530*/ 	.short	0x010a
        /*0532*/ 	.byte	0x04
	.zero		1


	//   ....[68]....
        /*0534*/ 	.word	0x00004e10
        /*0538*/ 	.word	0x00000000
        /*053c*/ 	.word	0x00000000
        /*0540*/ 	.short	0x010a
        /*0542*/ 	.byte	0xff
	.zero		1


	//   ....[69]....
        /*0544*/ 	.word	0x00005150
        /*0548*/ 	.word	0x00000000
        /*054c*/ 	.word	0x00000060
        /*0550*/ 	.short	0x010a
        /*0552*/ 	.byte	0xff
	.zero		1


	//   ....[70]....
        /*0554*/ 	.word	0x00005260
        /*0558*/ 	.word	0x00000000
        /*055c*/ 	.word	0x00000000
        /*0560*/ 	.short	0x0101
        /*0562*/ 	.byte	0xff
	.zero		1


	//   ....[71]....
        /*0564*/ 	.word	0x00005ba0
        /*0568*/ 	.word	0x00000000
        /*056c*/ 	.word	0x00000030
        /*0570*/ 	.short	0x010a
        /*0572*/ 	.byte	0xff
	.zero		1


	//   ....[72]....
        /*0574*/ 	.word	0x00005bc0
        /*0578*/ 	.word	0x00000011
        /*057c*/ 	.word	0x00000080
        /*0580*/ 	.short	0x010a
        /*0582*/ 	.byte	0xff
	.zero		1


	//   ....[73]....
        /*0584*/ 	.word	0x00005cd0
        /*0588*/ 	.word	0x00000000
        /*058c*/ 	.word	0x00000030
        /*0590*/ 	.short	0x010a
        /*0592*/ 	.byte	0xff
	.zero		1


	//   ....[74]....
        /*0594*/ 	.word	0x00005e70
        /*0598*/ 	.word	0x00000011
        /*059c*/ 	.word	0x00000080
        /*05a0*/ 	.short	0x010a
        /*05a2*/ 	.byte	0xff
	.zero		1


	//   ....[75]....
        /*05a4*/ 	.word	0x00006800
        /*05a8*/ 	.word	0x000000ff
        /*05ac*/ 	.word	0x00000000
        /*05b0*/ 	.short	0x0101
        /*05b2*/ 	.byte	0x04
	.zero		1


	//   ....[76]....
        /*05b4*/ 	.word	0x00006bb0
        /*05b8*/ 	.word	0x00000000
        /*05bc*/ 	.word	0x00000000
        /*05c0*/ 	.short	0x0101
        /*05c2*/ 	.byte	0xff
	.zero		1


	//   ....[77]....
        /*05c4*/ 	.word	0x00006e50
        /*05c8*/ 	.word	0x00000002
        /*05cc*/ 	.word	0x000000d0
        /*05d0*/ 	.short	0x010a
        /*05d2*/ 	.byte	0xff
	.zero		1


	//   ....[78]....
        /*05d4*/ 	.word	0x00006eb0
        /*05d8*/ 	.word	0x00000002
        /*05dc*/ 	.word	0x00000018
        /*05e0*/ 	.short	0x010a
        /*05e2*/ 	.byte	0xff
	.zero		1


	//   ....[79]....
        /*05e4*/ 	.word	0x00006f10
        /*05e8*/ 	.word	0x00000002
        /*05ec*/ 	.word	0x00000018
        /*05f0*/ 	.short	0x010a
        /*05f2*/ 	.byte	0xff
	.zero		1


	//   ....[80]....
        /*05f4*/ 	.word	0x00006f60
        /*05f8*/ 	.word	0x00000002
        /*05fc*/ 	.word	0x00000060
        /*0600*/ 	.short	0x010a
        /*0602*/ 	.byte	0xff
	.zero		1


	//   ....[81]....
        /*0604*/ 	.word	0x00006fc0
        /*0608*/ 	.word	0x00000000
        /*060c*/ 	.word	0x00000000
        /*0610*/ 	.short	0x010a
        /*0612*/ 	.byte	0xff
	.zero		1


	//   ....[82]....
        /*0614*/ 	.word	0x00007020
        /*0618*/ 	.word	0x00000000
        /*061c*/ 	.word	0x00000000
        /*0620*/ 	.short	0x010a
        /*0622*/ 	.byte	0xff
	.zero		1


	//   ....[83]....
        /*0624*/ 	.word	0x00007070
        /*0628*/ 	.word	0x00000000
        /*062c*/ 	.word	0x000000c0
        /*0630*/ 	.short	0x010a
        /*0632*/ 	.byte	0xff
	.zero		1


	//   ....[84]....
        /*0634*/ 	.word	0x000070d0
        /*0638*/ 	.word	0x00000000
        /*063c*/ 	.word	0x00000070
        /*0640*/ 	.short	0x010a
        /*0642*/ 	.byte	0xff
	.zero		1


	//   ....[85]....
        /*0644*/ 	.word	0x00007120
        /*0648*/ 	.word	0x00000000
        /*064c*/ 	.word	0x00000060
        /*0650*/ 	.short	0x010a
        /*0652*/ 	.byte	0xff
	.zero		1


	//   ....[86]....
        /*0654*/ 	.word	0x00007180
        /*0658*/ 	.word	0x00000000
        /*065c*/ 	.word	0x00000070
        /*0660*/ 	.short	0x010a
        /*0662*/ 	.byte	0xff
	.zero		1


	//   ....[87]....
        /*0664*/ 	.word	0x000071d0
        /*0668*/ 	.word	0x00000000
        /*066c*/ 	.word	0x00000060
        /*0670*/ 	.short	0x010a
        /*0672*/ 	.byte	0xff
	.zero		1


	//   ....[88]....
        /*0674*/ 	.word	0x00007230
        /*0678*/ 	.word	0x00000002
        /*067c*/ 	.word	0x000000a0
        /*0680*/ 	.short	0x010a
        /*0682*/ 	.byte	0xff
	.zero		1


	//   ....[89]....
        /*0684*/ 	.word	0x00007290
        /*0688*/ 	.word	0x00000000
        /*068c*/ 	.word	0x00000000
        /*0690*/ 	.short	0x010a
        /*0692*/ 	.byte	0xff
	.zero		1


	//   ....[90]....
        /*0694*/ 	.word	0x000072f0
        /*0698*/ 	.word	0x00000000
        /*069c*/ 	.word	0x00000000
        /*06a0*/ 	.short	0x010a
        /*06a2*/ 	.byte	0xff
	.zero		1


	//   ....[91]....
        /*06a4*/ 	.word	0x00007350
        /*06a8*/ 	.word	0x00000000
        /*06ac*/ 	.word	0x00000000
        /*06b0*/ 	.short	0x010a
        /*06b2*/ 	.byte	0xff
	.zero		1


	//   ....[92]....
        /*06b4*/ 	.word	0x000073b0
        /*06b8*/ 	.word	0x00000000
        /*06bc*/ 	.word	0x00000000
        /*06c0*/ 	.short	0x010a
        /*06c2*/ 	.byte	0xff
	.zero		1


	//   ....[93]....
        /*06c4*/ 	.word	0x00007410
        /*06c8*/ 	.word	0x00000000
        /*06cc*/ 	.word	0x00000000
        /*06d0*/ 	.short	0x010a
        /*06d2*/ 	.byte	0xff
	.zero		1


	//   ....[94]....
        /*06d4*/ 	.word	0x00007460
        /*06d8*/ 	.word	0x00000000
        /*06dc*/ 	.word	0x00000060
        /*06e0*/ 	.short	0x010a
        /*06e2*/ 	.byte	0xff
	.zero		1


	//   ....[95]....
        /*06e4*/ 	.word	0x000074c0
        /*06e8*/ 	.word	0x00000000
        /*06ec*/ 	.word	0x00000058
        /*06f0*/ 	.short	0x010a
        /*06f2*/ 	.byte	0xff
	.zero		1


	//   ....[96]....
        /*06f4*/ 	.word	0x00007520
        /*06f8*/ 	.word	0x00000000
        /*06fc*/ 	.word	0x00000040
        /*0700*/ 	.short	0x010a
        /*0702*/ 	.byte	0xff
	.zero		1


	//   ....[97]....
        /*0704*/ 	.word	0x00007580
        /*0708*/ 	.word	0x00000000
        /*070c*/ 	.word	0x00000000
        /*0710*/ 	.short	0x010a
        /*0712*/ 	.byte	0xff
	.zero		1


	//   ....[98]....
        /*0714*/ 	.word	0x000075d0
        /*0718*/ 	.word	0x00000000
        /*071c*/ 	.word	0x00000060
        /*0720*/ 	.short	0x010a
        /*0722*/ 	.byte	0xff
	.zero		1


	//   ....[99]....
        /*0724*/ 	.word	0x00007620
        /*0728*/ 	.word	0x00000000
        /*072c*/ 	.word	0x00000030
        /*0730*/ 	.short	0x010a
        /*0732*/ 	.byte	0xff
	.zero		1


	//   ....[100]....
        /*0734*/ 	.word	0x00007670
        /*0738*/ 	.word	0x00000011
        /*073c*/ 	.word	0x00000080
        /*0740*/ 	.short	0x010a
        /*0742*/ 	.byte	0xff
	.zero		1


	//----- nvinfo : EIATTR_NUM_MBARRIERS
	.align		4
.L_47:
        /*0744*/ 	.byte	0x03, 0x38
        /*0746*/ 	.short	0x001c


	//----- nvinfo : EIATTR_EXIT_INSTR_OFFSETS
	.align		4
        /*0748*/ 	.byte	0x04, 0x1c
        /*074a*/ 	.short	(.L_49 - .L_48)


	//   ....[0]....
.L_48:
        /*074c*/ 	.word	0x00002810


	//   ....[1]....
        /*0750*/ 	.word	0x00002d00


	//   ....[2]....
        /*0754*/ 	.word	0x00002d60


	//   ....[3]....
        /*0758*/ 	.word	0x00004120


	//   ....[4]....
        /*075c*/ 	.word	0x00004e40


	//   ....[5]....
        /*0760*/ 	.word	0x00004e80


	//   ....[6]....
        /*0764*/ 	.word	0x00006d60


	//   ....[7]....
        /*0768*/ 	.word	0x00006de0


	//   ....[8]....
        /*076c*/ 	.word	0x00006e10


	//   ....[9]....
        /*0770*/ 	.word	0x00006e40


	//----- nvinfo : EIATTR_MAX_THREADS
	.align		4
.L_49:
        /*0774*/ 	.byte	0x04, 0x05
        /*0776*/ 	.short	(.L_51 - .L_50)
.L_50:
        /*0778*/ 	.word	0x00000100
        /*077c*/ 	.word	0x00000001
        /*0780*/ 	.word	0x00000001


	//----- nvinfo : EIATTR_CRS_STACK_SIZE
	.align		4
.L_51:
        /*0784*/ 	.byte	0x04, 0x1e
        /*0786*/ 	.short	(.L_53 - .L_52)
.L_52:
        /*0788*/ 	.word	0x00000000


	//----- nvinfo : EIATTR_CBANK_PARAM_SIZE
	.align		4
.L_53:
        /*078c*/ 	.byte	0x03, 0x19
        /*078e*/ 	.short	0x0800


	//----- nvinfo : EIATTR_PARAM_CBANK
	.align		4
        /*0790*/ 	.byte	0x04, 0x0a
        /*0792*/ 	.short	(.L_55 - .L_54)
	.align		4
.L_54:
        /*0794*/ 	.word	index@(.nv.constant0._ZN7cutlass13device_kernelINS_4gemm6kernel13GemmUniversalIN4cute5tupleIJiiiiEEENS1_10collective13CollectiveMmaINS1_35MainloopSm100TmaUmmaWarpSpecializedILi3ELi2ELi4ENS5_IJNS4_1CILi1EEESB_SB_EEEEENS5_IJNSA_ILi64EEENSA_ILi48EEENSA_ILi256EEEEEENS_6half_tENS5_IJlSB_lEEESI_SJ_NS4_8TiledMMAINS4_8MMA_AtomIJNS4_20SM100_MMA_F16BF16_SSISI_SI_fLi64ELi48ELNS4_4UMMA5MajorE0ELSO_0ELNSN_7ScaleInE0ELSP_0EEEEEENS4_6LayoutISC_NS5_IJNSA_ILi0EEEST_ST_EEEEENS5_IJNS4_10UnderscoreESW_SW_EEEEENS4_13SM90_TMA_LOADENS4_14ComposedLayoutINS4_7SwizzleILi3ELi4ELi3EEENS4_18smem_ptr_flag_bitsILi16EEENSS_INS5_IJNSA_ILi8EEESE_EEENS5_IJSE_SB_EEEEEEEvNS4_8identityESZ_S19_vS1A_EENS_8epilogue10collective18CollectiveEpilogueINS1C_23Sm100TmaWarpSpecializedILi2ELi1ELi24ELb1ELb0EEEJSH_NS5_IJNSS_ISE_SB_EENSS_ISF_SB_EEEEESI_SJ_SI_SJ_NS1C_6fusion15FusionCallbacksIS1G_NS1K_17LinearCombinationISI_fSI_fLNS_15FloatRoundStyleE2EEESH_S1J_JEEENS4_5SM1004TMEM4LOAD26SM100_TMEM_LOAD_16dp256b2xESZ_NS10_INS11_ILi1ELi4ELi3EEES14_NSS_INS5_IJS15_NSA_ILi16EEEEEENS5_IJS1V_SB_EEEEEEENS4_17SM75_U32x4_LDSM_NENS4_14SM90_TMA_STOREES1Z_NS4_17SM90_U32x4_STSM_NENS4_39AutoVectorizingCopyWithAssumedAlignmentILi128EEEEEEvvEEEEvNT_6ParamsE)
        /*0798*/ 	.short	0x0380
        /*079a*/ 	.short	0x0800


	//----- nvinfo : EIATTR_SW_WAR
	.align		4
.L_55:
        /*079c*/ 	.byte	0x04, 0x36
        /*079e*/ 	.short	(.L_57 - .L_56)
.L_56:
        /*07a0*/ 	.word	0x00000008
.L_57:


//--------------------- .nv.callgraph             --------------------------
	.section	.nv.callgraph,"",@"SHT_CUDA_CALLGRAPH"
	.align	4
	.sectionentsize	8
	.align		4
        /*0000*/ 	.word	0x00000000
	.align		4
        /*0004*/ 	.word	0xffffffff
	.align		4
        /*0008*/ 	.word	index@(_ZN7cutlass13device_kernelINS_4gemm6kernel13GemmUniversalIN4cute5tupleIJiiiiEEENS1_10collective13CollectiveMmaINS1_35MainloopSm100TmaUmmaWarpSpecializedILi3ELi2ELi4ENS5_IJNS4_1CILi1EEESB_SB_EEEEENS5_IJNSA_ILi64EEENSA_ILi48EEENSA_ILi256EEEEEENS_6half_tENS5_IJlSB_lEEESI_SJ_NS4_8TiledMMAINS4_8MMA_AtomIJNS4_20SM100_MMA_F16BF16_SSISI_SI_fLi64ELi48ELNS4_4UMMA5MajorE0ELSO_0ELNSN_7ScaleInE0ELSP_0EEEEEENS4_6LayoutISC_NS5_IJNSA_ILi0EEEST_ST_EEEEENS5_IJNS4_10UnderscoreESW_SW_EEEEENS4_13SM90_TMA_LOADENS4_14ComposedLayoutINS4_7SwizzleILi3ELi4ELi3EEENS4_18smem_ptr_flag_bitsILi16EEENSS_INS5_IJNSA_ILi8EEESE_EEENS5_IJSE_SB_EEEEEEEvNS4_8identityESZ_S19_vS1A_EENS_8epilogue10collective18CollectiveEpilogueINS1C_23Sm100TmaWarpSpecializedILi2ELi1ELi24ELb1ELb0EEEJSH_NS5_IJNSS_ISE_SB_EENSS_ISF_SB_EEEEESI_SJ_SI_SJ_NS1C_6fusion15FusionCallbacksIS1G_NS1K_17LinearCombinationISI_fSI_fLNS_15FloatRoundStyleE2EEESH_S1J_JEEENS4_5SM1004TMEM4LOAD26SM100_TMEM_LOAD_16dp256b2xESZ_NS10_INS11_ILi1ELi4ELi3EEES14_NSS_INS5_IJS15_NSA_ILi16EEEEEENS5_IJS1V_SB_EEEEEEENS4_17SM75_U32x4_LDSM_NENS4_14SM90_TMA_STOREES1Z_NS4_17SM90_U32x4_STSM_NENS4_39AutoVectorizingCopyWithAssumedAlignmentILi128EEEEEEvvEEEEvNT_6ParamsE)
	.align		4
        /*000c*/ 	.word	index@(__assertfail)
	.align		4
        /*0010*/ 	.word	0x00000000
	.align		4
        /*0014*/ 	.word	0xfffffffe
	.align		4
        /*0018*/ 	.word	0x00000000
	.align		4
        /*001c*/ 	.word	0xfffffffd
	.align		4
        /*0020*/ 	.word	0x00000000
	.align		4
        /*0024*/ 	.word	0xfffffffc


//--------------------- .nv.constant4             --------------------------
	.section	.nv.constant4,"a",@progbits
	.align	8
	.align		8
.nv.constant4:
        /*0000*/ 	.dword	__assertfail
	.align		8
        /*0008*/ 	.dword	__unnamed_1
	.align		8
        /*0010*/ 	.dword	__unnamed_2
	.align		8
        /*0018*/ 	.dword	_ZN39_INTERNAL_0cbfaa80_4_k_cu_a7e1d091_48574cuda3std3__45__cpo5beginE
	.align		8
        /*0020*/ 	.dword	_ZN39_INTERNAL_0cbfaa80_4_k_cu_a7e1d091_48574cuda3std3__45__cpo3endE
	.align		8
        /*0028*/ 	.dword	_ZN39_INTERNAL_0cbfaa80_4_k_cu_a7e1d091_48574cuda3std3__45__cpo6cbeginE
	.align		8
        /*0030*/ 	.dword	_ZN39_INTERNAL_0cbfaa80_4_k_cu_a7e1d091_48574cuda3std3__45__cpo4cendE
	.align		8
        /*0038*/ 	.dword	_ZN39_INTERNAL_0cbfaa80_4_k_cu_a7e1d091_48574cuda3std3__441_GLOBAL__N__0cbfaa80_4_k_cu_a7e1d091_48576ignoreE
	.align		8
        /*0040*/ 	.dword	_ZN39_INTERNAL_0cbfaa80_4_k_cu_a7e1d091_48574cuda3std3__419piecewise_constructE
	.align		8
        /*0048*/ 	.dword	_ZN39_INTERNAL_0cbfaa80_4_k_cu_a7e1d091_48574cuda3std3__48in_placeE
	.align		8
        /*0050*/ 	.dword	_ZN39_INTERNAL_0cbfaa80_4_k_cu_a7e1d091_48574cuda3std6ranges3__45__cpo4swapE
	.align		8
        /*0058*/ 	.dword	_ZN39_INTERNAL_0cbfaa80_4_k_cu_a7e1d091_48574cuda3std6ranges3__45__cpo9iter_moveE
	.align		8
        /*0060*/ 	.dword	_ZN39_INTERNAL_0cbfaa80_4_k_cu_a7e1d091_48574cute7productE
	.align		8
        /*0068*/ 	.dword	_ZN39_INTERNAL_0cbfaa80_4_k_cu_a7e1d091_48574cute1_E
	.align		8
        /*0070*/ 	.dword	$str$25
	.align		8
        /*0078*/ 	.dword	$str$26
	.align		8
        /*0080*/ 	.dword	$str$27
	.align		8
        /*0088*/ 	.dword	$str$28


//--------------------- .text._ZN7cutlass13device_kernelINS_4gemm6kernel13GemmUniversalIN4cute5tupleIJiiiiEEENS1_10collective13CollectiveMmaINS1_35MainloopSm100TmaUmmaWarpSpecializedILi3ELi2ELi4ENS5_IJNS4_1CILi1EEESB_SB_EEEEENS5_IJNSA_ILi64EEENSA_ILi48EEENSA_ILi256EEEEEENS_6half_tENS5_IJlSB_lEEESI_SJ_NS4_8TiledMMAINS4_8MMA_AtomIJNS4_20SM100_MMA_F16BF16_SSISI_SI_fLi64ELi48ELNS4_4UMMA5MajorE0ELSO_0ELNSN_7ScaleInE0ELSP_0EEEEEENS4_6LayoutISC_NS5_IJNSA_ILi0EEEST_ST_EEEEENS5_IJNS4_10UnderscoreESW_SW_EEEEENS4_13SM90_TMA_LOADENS4_14ComposedLayoutINS4_7SwizzleILi3ELi4ELi3EEENS4_18smem_ptr_flag_bitsILi16EEENSS_INS5_IJNSA_ILi8EEESE_EEENS5_IJSE_SB_EEEEEEEvNS4_8identityESZ_S19_vS1A_EENS_8epilogue10collective18CollectiveEpilogueINS1C_23Sm100TmaWarpSpecializedILi2ELi1ELi24ELb1ELb0EEEJSH_NS5_IJNSS_ISE_SB_EENSS_ISF_SB_EEEEESI_SJ_SI_SJ_NS1C_6fusion15FusionCallbacksIS1G_NS1K_17LinearCombinationISI_fSI_fLNS_15FloatRoundStyleE2EEESH_S1J_JEEENS4_5SM1004TMEM4LOAD26SM100_TMEM_LOAD_16dp256b2xESZ_NS10_INS11_ILi1ELi4ELi3EEES14_NSS_INS5_IJS15_NSA_ILi16EEEEEENS5_IJS1V_SB_EEEEEEENS4_17SM75_U32x4_LDSM_NENS4_14SM90_TMA_STOREES1Z_NS4_17SM90_U32x4_STSM_NENS4_39AutoVectorizingCopyWithAssumedAlignmentILi128EEEEEEvvEEEEvNT_6ParamsE --------------------------
	.section	.text._ZN7cutlass13device_kernelINS_4gemm6kernel13GemmUniversalIN4cute5tupleIJiiiiEEENS1_10collective13CollectiveMmaINS1_35MainloopSm100TmaUmmaWarpSpecializedILi3ELi2ELi4ENS5_IJNS4_1CILi1EEESB_SB_EEEEENS5_IJNSA_ILi64EEENSA_ILi48EEENSA_ILi256EEEEEENS_6half_tENS5_IJlSB_lEEESI_SJ_NS4_8TiledMMAINS4_8MMA_AtomIJNS4_20SM100_MMA_F16BF16_SSISI_SI_fLi64ELi48ELNS4_4UMMA5MajorE0ELSO_0ELNSN_7ScaleInE0ELSP_0EEEEEENS4_6LayoutISC_NS5_IJNSA_ILi0EEEST_ST_EEEEENS5_IJNS4_10UnderscoreESW_SW_EEEEENS4_13SM90_TMA_LOADENS4_14ComposedLayoutINS4_7SwizzleILi3ELi4ELi3EEENS4_18smem_ptr_flag_bitsILi16EEENSS_INS5_IJNSA_ILi8EEESE_EEENS5_IJSE_SB_EEEEEEEvNS4_8identityESZ_S19_vS1A_EENS_8epilogue10collective18CollectiveEpilogueINS1C_23Sm100TmaWarpSpecializedILi2ELi1ELi24ELb1ELb0EEEJSH_NS5_IJNSS_ISE_SB_EENSS_ISF_SB_EEEEESI_SJ_SI_SJ_NS1C_6fusion15FusionCallbacksIS1G_NS1K_17LinearCombinationISI_fSI_fLNS_15FloatRoundStyleE2EEESH_S1J_JEEENS4_5SM1004TMEM4LOAD26SM100_TMEM_LOAD_16dp256b2xESZ_NS10_INS11_ILi1ELi4ELi3EEES14_NSS_INS5_IJS15_NSA_ILi16EEEEEENS5_IJS1V_SB_EEEEEEENS4_17SM75_U32x4_LDSM_NENS4_14SM90_TMA_STOREES1Z_NS4_17SM90_U32x4_STSM_NENS4_39AutoVectorizingCopyWithAssumedAlignmentILi128EEEEEEvvEEEEvNT_6ParamsE,"ax",@progbits
	.align	128
.text._ZN7cutlass13device_kernelINS_4gemm6kernel13GemmUniversalIN4cute5tupleIJiiiiEEENS1_10collective13CollectiveMmaINS1_35MainloopSm100TmaUmmaWarpSpecializedILi3ELi2ELi4ENS5_IJNS4_1CILi1EEESB_SB_EEEEENS5_IJNSA_ILi64EEENSA_ILi48EEENSA_ILi256EEEEEENS_6half_tENS5_IJlSB_lEEESI_SJ_NS4_8TiledMMAINS4_8MMA_AtomIJNS4_20SM100_MMA_F16BF16_SSISI_SI_fLi64ELi48ELNS4_4UMMA5MajorE0ELSO_0ELNSN_7ScaleInE0ELSP_0EEEEEENS4_6LayoutISC_NS5_IJNSA_ILi0EEEST_ST_EEEEENS5_IJNS4_10UnderscoreESW_SW_EEEEENS4_13SM90_TMA_LOADENS4_14ComposedLayoutINS4_7SwizzleILi3ELi4ELi3EEENS4_18smem_ptr_flag_bitsILi16EEENSS_INS5_IJNSA_ILi8EEESE_EEENS5_IJSE_SB_EEEEEEEvNS4_8identityESZ_S19_vS1A_EENS_8epilogue10collective18CollectiveEpilogueINS1C_23Sm100TmaWarpSpecializedILi2ELi1ELi24ELb1ELb0EEEJSH_NS5_IJNSS_ISE_SB_EENSS_ISF_SB_EEEEESI_SJ_SI_SJ_NS1C_6fusion15FusionCallbacksIS1G_NS1K_17LinearCombinationISI_fSI_fLNS_15FloatRoundStyleE2EEESH_S1J_JEEENS4_5SM1004TMEM4LOAD26SM100_TMEM_LOAD_16dp256b2xESZ_NS10_INS11_ILi1ELi4ELi3EEES14_NSS_INS5_IJS15_NSA_ILi16EEEEEENS5_IJS1V_SB_EEEEEEENS4_17SM75_U32x4_LDSM_NENS4_14SM90_TMA_STOREES1Z_NS4_17SM90_U32x4_STSM_NENS4_39AutoVectorizingCopyWithAssumedAlignmentILi128EEEEEEvvEEEEvNT_6ParamsE:
        .type           _ZN7cutlass13device_kernelINS_4gemm6kernel13GemmUniversalIN4cute5tupleIJiiiiEEENS1_10collective13CollectiveMmaINS1_35MainloopSm100TmaUmmaWarpSpecializedILi3ELi2ELi4ENS5_IJNS4_1CILi1EEESB_SB_EEEEENS5_IJNSA_ILi64EEENSA_ILi48EEENSA_ILi256EEEEEENS_6half_tENS5_IJlSB_lEEESI_SJ_NS4_8TiledMMAINS4_8MMA_AtomIJNS4_20SM100_MMA_F16BF16_SSISI_SI_fLi64ELi48ELNS4_4UMMA5MajorE0ELSO_0ELNSN_7ScaleInE0ELSP_0EEEEEENS4_6LayoutISC_NS5_IJNSA_ILi0EEEST_ST_EEEEENS5_IJNS4_10UnderscoreESW_SW_EEEEENS4_13SM90_TMA_LOADENS4_14ComposedLayoutINS4_7SwizzleILi3ELi4ELi3EEENS4_18smem_ptr_flag_bitsILi16EEENSS_INS5_IJNSA_ILi8EEESE_EEENS5_IJSE_SB_EEEEEEEvNS4_8identityESZ_S19_vS1A_EENS_8epilogue10collective18CollectiveEpilogueINS1C_23Sm100TmaWarpSpecializedILi2ELi1ELi24ELb1ELb0EEEJSH_NS5_IJNSS_ISE_SB_EENSS_ISF_SB_EEEEESI_SJ_SI_SJ_NS1C_6fusion15FusionCallbacksIS1G_NS1K_17LinearCombinationISI_fSI_fLNS_15FloatRoundStyleE2EEESH_S1J_JEEENS4_5SM1004TMEM4LOAD26SM100_TMEM_LOAD_16dp256b2xESZ_NS10_INS11_ILi1ELi4ELi3EEES14_NSS_INS5_IJS15_NSA_ILi16EEEEEENS5_IJS1V_SB_EEEEEEENS4_17SM75_U32x4_LDSM_NENS4_14SM90_TMA_STOREES1Z_NS4_17SM90_U32x4_STSM_NENS4_39AutoVectorizingCopyWithAssumedAlignmentILi128EEEEEEvvEEEEvNT_6ParamsE,@function
        .size           _ZN7cutlass13device_kernelINS_4gemm6kernel13GemmUniversalIN4cute5tupleIJiiiiEEENS1_10collective13CollectiveMmaINS1_35MainloopSm100TmaUmmaWarpSpecializedILi3ELi2ELi4ENS5_IJNS4_1CILi1EEESB_SB_EEEEENS5_IJNSA_ILi64EEENSA_ILi48EEENSA_ILi256EEEEEENS_6half_tENS5_IJlSB_lEEESI_SJ_NS4_8TiledMMAINS4_8MMA_AtomIJNS4_20SM100_MMA_F16BF16_SSISI_SI_fLi64ELi48ELNS4_4UMMA5MajorE0ELSO_0ELNSN_7ScaleInE0ELSP_0EEEEEENS4_6LayoutISC_NS5_IJNSA_ILi0EEEST_ST_EEEEENS5_IJNS4_10UnderscoreESW_SW_EEEEENS4_13SM90_TMA_LOADENS4_14ComposedLayoutINS4_7SwizzleILi3ELi4ELi3EEENS4_18smem_ptr_flag_bitsILi16EEENSS_INS5_IJNSA_ILi8EEESE_EEENS5_IJSE_SB_EEEEEEEvNS4_8identityESZ_S19_vS1A_EENS_8epilogue10collective18CollectiveEpilogueINS1C_23Sm100TmaWarpSpecializedILi2ELi1ELi24ELb1ELb0EEEJSH_NS5_IJNSS_ISE_SB_EENSS_ISF_SB_EEEEESI_SJ_SI_SJ_NS1C_6fusion15FusionCallbacksIS1G_NS1K_17LinearCombinationISI_fSI_fLNS_15FloatRoundStyleE2EEESH_S1J_JEEENS4_5SM1004TMEM4LOAD26SM100_TMEM_LOAD_16dp256b2xESZ_NS10_INS11_ILi1ELi4ELi3EEES14_NSS_INS5_IJS15_NSA_ILi16EEEEEENS5_IJS1V_SB_EEEEEEENS4_17SM75_U32x4_LDSM_NENS4_14SM90_TMA_STOREES1Z_NS4_17SM90_U32x4_STSM_NENS4_39AutoVectorizingCopyWithAssumedAlignmentILi128EEEEEEvvEEEEvNT_6ParamsE,(.L_x_136 - _ZN7cutlass13device_kernelINS_4gemm6kernel13GemmUniversalIN4cute5tupleIJiiiiEEENS1_10collective13CollectiveMmaINS1_35MainloopSm100TmaUmmaWarpSpecializedILi3ELi2ELi4ENS5_IJNS4_1CILi1EEESB_SB_EEEEENS5_IJNSA_ILi64EEENSA_ILi48EEENSA_ILi256EEEEEENS_6half_tENS5_IJlSB_lEEESI_SJ_NS4_8TiledMMAINS4_8MMA_AtomIJNS4_20SM100_MMA_F16BF16_SSISI_SI_fLi64ELi48ELNS4_4UMMA5MajorE0ELSO_0ELNSN_7ScaleInE0ELSP_0EEEEEENS4_6LayoutISC_NS5_IJNSA_ILi0EEEST_ST_EEEEENS5_IJNS4_10UnderscoreESW_SW_EEEEENS4_13SM90_TMA_LOADENS4_14ComposedLayoutINS4_7SwizzleILi3ELi4ELi3EEENS4_18smem_ptr_flag_bitsILi16EEENSS_INS5_IJNSA_ILi8EEESE_EEENS5_IJSE_SB_EEEEEEEvNS4_8identityESZ_S19_vS1A_EENS_8epilogue10collective18CollectiveEpilogueINS1C_23Sm100TmaWarpSpecializedILi2ELi1ELi24ELb1ELb0EEEJSH_NS5_IJNSS_ISE_SB_EENSS_ISF_SB_EEEEESI_SJ_SI_SJ_NS1C_6fusion15FusionCallbacksIS1G_NS1K_17LinearCombinationISI_fSI_fLNS_15FloatRoundStyleE2EEESH_S1J_JEEENS4_5SM1004TMEM4LOAD26SM100_TMEM_LOAD_16dp256b2xESZ_NS10_INS11_ILi1ELi4ELi3EEES14_NSS_INS5_IJS15_NSA_ILi16EEEEEENS5_IJS1V_SB_EEEEEEENS4_17SM75_U32x4_LDSM_NENS4_14SM90_TMA_STOREES1Z_NS4_17SM90_U32x4_STSM_NENS4_39AutoVectorizingCopyWithAssumedAlignmentILi128EEEEEEvvEEEEvNT_6ParamsE)
        .other          _ZN7cutlass13device_kernelINS_4gemm6kernel13GemmUniversalIN4cute5tupleIJiiiiEEENS1_10collective13CollectiveMmaINS1_35MainloopSm100TmaUmmaWarpSpecializedILi3ELi2ELi4ENS5_IJNS4_1CILi1EEESB_SB_EEEEENS5_IJNSA_ILi64EEENSA_ILi48EEENSA_ILi256EEEEEENS_6half_tENS5_IJlSB_lEEESI_SJ_NS4_8TiledMMAINS4_8MMA_AtomIJNS4_20SM100_MMA_F16BF16_SSISI_SI_fLi64ELi48ELNS4_4UMMA5MajorE0ELSO_0ELNSN_7ScaleInE0ELSP_0EEEEEENS4_6LayoutISC_NS5_IJNSA_ILi0EEEST_ST_EEEEENS5_IJNS4_10UnderscoreESW_SW_EEEEENS4_13SM90_TMA_LOADENS4_14ComposedLayoutINS4_7SwizzleILi3ELi4ELi3EEENS4_18smem_ptr_flag_bitsILi16EEENSS_INS5_IJNSA_ILi8EEESE_EEENS5_IJSE_SB_EEEEEEEvNS4_8identityESZ_S19_vS1A_EENS_8epilogue10collective18CollectiveEpilogueINS1C_23Sm100TmaWarpSpecializedILi2ELi1ELi24ELb1ELb0EEEJSH_NS5_IJNSS_ISE_SB_EENSS_ISF_SB_EEEEESI_SJ_SI_SJ_NS1C_6fusion15FusionCallbacksIS1G_NS1K_17LinearCombinationISI_fSI_fLNS_15FloatRoundStyleE2EEESH_S1J_JEEENS4_5SM1004TMEM4LOAD26SM100_TMEM_LOAD_16dp256b2xESZ_NS10_INS11_ILi1ELi4ELi3EEES14_NSS_INS5_IJS15_NSA_ILi16EEEEEENS5_IJS1V_SB_EEEEEEENS4_17SM75_U32x4_LDSM_NENS4_14SM90_TMA_STOREES1Z_NS4_17SM90_U32x4_STSM_NENS4_39AutoVectorizingCopyWithAssumedAlignmentILi128EEEEEEvvEEEEvNT_6ParamsE,@"STO_CUDA_ENTRY STV_DEFAULT"
_ZN7cutlass13device_kernelINS_4gemm6kernel13GemmUniversalIN4cute5tupleIJiiiiEEENS1_10collective13CollectiveMmaINS1_35MainloopSm100TmaUmmaWarpSpecializedILi3ELi2ELi4ENS5_IJNS4_1CILi1EEESB_SB_EEEEENS5_IJNSA_ILi64EEENSA_ILi48EEENSA_ILi256EEEEEENS_6half_tENS5_IJlSB_lEEESI_SJ_NS4_8TiledMMAINS4_8MMA_AtomIJNS4_20SM100_MMA_F16BF16_SSISI_SI_fLi64ELi48ELNS4_4UMMA5MajorE0ELSO_0ELNSN_7ScaleInE0ELSP_0EEEEEENS4_6LayoutISC_NS5_IJNSA_ILi0EEEST_ST_EEEEENS5_IJNS4_10UnderscoreESW_SW_EEEEENS4_13SM90_TMA_LOADENS4_14ComposedLayoutINS4_7SwizzleILi3ELi4ELi3EEENS4_18smem_ptr_flag_bitsILi16EEENSS_INS5_IJNSA_ILi8EEESE_EEENS5_IJSE_SB_EEEEEEEvNS4_8identityESZ_S19_vS1A_EENS_8epilogue10collective18CollectiveEpilogueINS1C_23Sm100TmaWarpSpecializedILi2ELi1ELi24ELb1ELb0EEEJSH_NS5_IJNSS_ISE_SB_EENSS_ISF_SB_EEEEESI_SJ_SI_SJ_NS1C_6fusion15FusionCallbacksIS1G_NS1K_17LinearCombinationISI_fSI_fLNS_15FloatRoundStyleE2EEESH_S1J_JEEENS4_5SM1004TMEM4LOAD26SM100_TMEM_LOAD_16dp256b2xESZ_NS10_INS11_ILi1ELi4ELi3EEES14_NSS_INS5_IJS15_NSA_ILi16EEEEEENS5_IJS1V_SB_EEEEEEENS4_17SM75_U32x4_LDSM_NENS4_14SM90_TMA_STOREES1Z_NS4_17SM90_U32x4_STSM_NENS4_39AutoVectorizingCopyWithAssumedAlignmentILi128EEEEEEvvEEEEvNT_6ParamsE:
[----:B------:R-:W1:Y:S01]  /*0000*/  LDC R1, c[0x0][0x37c] ;  /* 0x0000df00ff017b82 */ /* 0x000e620000000800 */
[----:B------:R-:W2:Y:S01]  /*0010*/  S2R R89, SR_TID.X ;  /* 0x0000000000597919 */ /* 0x000ea20000002100 */
[----:B------:R-:W3:Y:S01]  /*0020*/  LDCU.64 UR8, c[0x0][0x890] ;  /* 0x00011200ff0877ac */ /* 0x000ee20008000a00 */
[----:B------:R-:W-:Y:S02]  /*0030*/  PRMT R78, RZ, 0x7610, R78 ;  /* 0x00007610ff4e7816 */ /* 0x000fe4000000004e */
[----:B------:R-:W-:Y:S01]  /*0040*/  ELECT P5, URZ, PT ;  /* 0x0000000000ff782f */ /* 0x000fe200038a0000 */
[----:B------:R-:W4:Y:S01]  /*0050*/  LDCU.64 UR46, c[0x0][0x358] ;  /* 0x00006b00ff2e77ac */ /* 0x000f220008000a00 */
[----:B---3--:R-:W-:-:S04]  /*0060*/  UISETP.NE.U32.AND UP0, UPT, UR8, URZ, UPT ;  /* 0x000000ff0800728c */ /* 0x008fc8000bf05070 */
[----:B------:R-:W-:Y:S01]  /*0070*/  UISETP.NE.AND.EX UP0, UPT, UR9, URZ, UPT, UP0 ;  /* 0x000000ff0900728c */ /* 0x000fe2000bf05300 */
[----:B--2---:R-:W-:-:S05]  /*0080*/  SHF.R.U32.HI R83, RZ, 0x5, R89 ;  /* 0x00000005ff537819 */ /* 0x004fca0000011659 */
[----:B------:R-:W2:Y:S02]  /*0090*/  SHFL.IDX PT, R0, R83, RZ, 0x1f ;  /* 0x00001fff53007589 */ /* 0x000ea400000e0000 */
[----:B--2---:R-:W-:Y:S01]  /*00a0*/  R2UR UR10, R0 ;  /* 0x00000000000a72ca */ /* 0x004fe200000e0000 */
[----:B-1--4-:R-:W-:-:S14]  /*00b0*/  BRA.U UP0, `(.L_x_0) ;  /* 0x00000001002c7547 */ /* 0x012fdc000b800000 */
[----:B------:R-:W1:Y:S02]  /*00c0*/  LDCU.64 UR4, c[0x0][0x888] ;  /* 0x00011100ff0477ac */ /* 0x000e640008000a00 */
[----:B-1----:R-:W-:-:S04]  /*00d0*/  UISETP.NE.U32.AND UP0, UPT, UR4, URZ, UPT ;  /* 0x000000ff0400728c */ /* 0x002fc8000bf05070 */
[----:B------:R-:W-:-:S09]  /*00e0*/  UISETP.NE.AND.EX UP0, UPT, UR5, URZ, UPT, UP0 ;  /* 0x000000ff0500728c */ /* 0x000fd2000bf05300 */
[----:B------:R-:W-:Y:S05]  /*00f0*/  BRA.U !UP0, `(.L_x_1) ;  /* 0x0000000108107547 */ /* 0x000fea000b800000 */
[----:B------:R-:W1:Y:S02]  /*0100*/  LDC.64 R2, c[0x0][0x888] ;  /* 0x00022200ff027b82 */ /* 0x000e640000000a00 */
[----:B-1----:R1:W5:Y:S01]  /*0110*/  LDG.E R51, desc[UR46][R2.64] ;  /* 0x0000002e02337981 */ /* 0x002362000c1e1900 */
[----:B------:R-:W-:Y:S01]  /*0120*/  HFMA2 R78, -RZ, RZ, 0, 5.9604644775390625e-08 ;  /* 0x00000001ff4e7431 */ /* 0x000fe200000001ff */
[----:B------:R-:W-:Y:S05]  /*0130*/  BRA `(.L_x_0) ;  /* 0x00000000000c7947 */ /* 0x000fea0003800000 */
.L_x_1:
[----:B------:R-:W1:Y:S01]  /*0140*/  LDCU UR4, c[0x0][0x880] ;  /* 0x00011000ff0477ac */ /* 0x000e620008000800 */
[----:B------:R-:W-:Y:S01]  /*0150*/  HFMA2 R78, -RZ, RZ, 0, 5.9604644775390625e-08 ;  /* 0x00000001ff4e7431 */ /* 0x000fe200000001ff */
[----:B-1----:R-:W-:-:S07]  /*0160*/  MOV R51, UR4 ;  /* 0x0000000400337c02 */ /* 0x002fce0008000f00 */
.L_x_0:
[----:B------:R-:W2:Y:S02]  /*0170*/  LDCU.64 UR4, c[0x0][0x8b0] ;  /* 0x00011600ff0477ac */ /* 0x000ea40008000a00 */
[----:B--2---:R-:W-:-:S04]  /*0180*/  UISETP.NE.U32.AND UP0, UPT, UR4, URZ, UPT ;  /* 0x000000ff0400728c */ /* 0x004fc8000bf05070 */
[----:B------:R-:W-:-:S09]  /*0190*/  UISETP.NE.AND.EX UP0, UPT, UR5, URZ, UPT, UP0 ;  /* 0x000000ff0500728c */ /* 0x000fd2000bf05300 */
[----:B------:R-:W-:Y:S05]  /*01a0*/  BRA.U UP0, `(.L_x_2) ;  /* 0x0000000100247547 */ /* 0x000fea000b800000 */
[----:B------:R-:W2:Y:S02]  /*01b0*/  LDCU.64 UR4, c[0x0][0x8a8] ;  /* 0x00011500ff0477ac */ /* 0x000ea40008000a00 */
[----:B--2---:R-:W-:-:S04]  /*01c0*/  UISETP.NE.U32.AND UP0, UPT, UR4, URZ, UPT ;  /* 0x000000ff0400728c */ /* 0x004fc8000bf05070 */
[----:B------:R-:W-:-:S09]  /*01d0*/  UISETP.NE.AND.EX UP0, UPT, UR5, URZ, UPT, UP0 ;  /* 0x000000ff0500728c */ /* 0x000fd2000bf05300 */
[----:B------:R-:W-:Y:S05]  /*01e0*/  BRA.U !UP0, `(.L_x_3) ;  /* 0x00000001080c7547 */ /* 0x000fea000b800000 */
[----:B-1----:R-:W1:Y:S02]  /*01f0*/  LDC.64 R2, c[0x0][0x8a8] ;  /* 0x00022a00ff027b82 */ /* 0x002e640000000a00 */
[----:B-1----:R2:W5:Y:S01]  /*0200*/  LDG.E R50, desc[UR46][R2.64] ;  /* 0x0000002e02327981 */ /* 0x002562000c1e1900 */
[----:B------:R-:W-:Y:S05]  /*0210*/  BRA `(.L_x_2) ;  /* 0x0000000000087947 */ /* 0x000fea0003800000 */
.L_x_3:
[----:B------:R-:W2:Y:S02]  /*0220*/  LDCU UR4, c[0x0][0x8a0] ;  /* 0x00011400ff0477ac */ /* 0x000ea40008000800 */
[----:B--2---:R-:W-:Y:S02]  /*0230*/  MOV R50, UR4 ;  /* 0x0000000400327c02 */ /* 0x004fe40008000f00 */
.L_x_2:
[----:B------:R-:W-:Y:S01]  /*0240*/  IMAD.U32 R0, RZ, RZ, UR10 ;  /* 0x0000000aff007e24 */ /* 0x000fe2000f8e00ff */
[----:B------:R-:W-:Y:S04]  /*0250*/  BSSY.RECONVERGENT B0, `(.L_x_4) ;  /* 0x000000c000007945 */ /* 0x000fe80003800200 */
[C---:B------:R-:W-:Y:S02]  /*0260*/  ISETP.NE.OR P1, PT, R0.reuse, 0x1, !P5 ;  /* 0x000000010000780c */ /* 0x040fe40006f25670 */
[----:B------:R-:W-:-:S11]  /*0270*/  ISETP.NE.OR P0, PT, R0, 0x3, !P5 ;  /* 0x000000030000780c */ /* 0x000fd60006f05670 */
[----:B------:R-:W-:Y:S05]  /*0280*/  @P1 BRA `(.L_x_5) ;  /* 0x0000000000201947 */ /* 0x000fea0003800000 */
[----:B------:R-:W3:Y:S02]  /*0290*/  LDCU.64 UR4, c[0x0][0x348] ;  /* 0x00006900ff0477ac */ /* 0x000ee40008000a00 */
[----:B---3--:R-:W-:Y:S02]  /*02a0*/  UIADD3 UR6, UP1, UPT, UR4, 0x80, URZ ;  /* 0x0000008004067890 */ /* 0x008fe4000ff3e0ff */
[----:B------:R-:W-:Y:S02]  /*02b0*/  UIADD3 UR4, UP0, UPT, UR4, 0x180, URZ ;  /* 0x0000018004047890 */ /* 0x000fe4000ff1e0ff */
[----:B------:R-:W-:Y:S02]  /*02c0*/  UIADD3.X UR7, UPT, UPT, URZ, UR5, URZ, UP1, !UPT ;  /* 0x00000005ff077290 */ /* 0x000fe40008ffe4ff */
[----:B------:R-:W-:-:S07]  /*02d0*/  UIADD3.X UR5, UPT, UPT, URZ, UR5, URZ, UP0, !UPT ;  /* 0x00000005ff057290 */ /* 0x000fce00087fe4ff */
[----:B------:R3:W-:Y:S02]  /*02e0*/  UTMACCTL.PF [UR6] ;  /* 0x00000000060079b9 */ /* 0x0007e40008040000 */
[----:B------:R3:W-:Y:S02]  /*02f0*/  UTMACCTL.PF [UR4] ;  /* 0x00000000040079b9 */ /* 0x0007e40008040000 */
[----:B---3--:R-:W-:Y:S01]  /*0300*/  NOP ;  /* 0x0000000000007918 */ /* 0x008fe20000000000 */
.L_x_5:
[----:B------:R-:W-:Y:S05]  /*0310*/  BSYNC.RECONVERGENT B0 ;  /* 0x0000000000007941 */ /* 0x000fea0003800200 */
.L_x_4:
[----:B------:R-:W-:Y:S04]  /*0320*/  BSSY.RECONVERGENT B0, `(.L_x_6) ;  /* 0x000000a000007945 */ /* 0x000fe80003800200 */
        /* <DEDUP_REMOVED lines=9> */
.L_x_7:
[----:B------:R-:W-:Y:S05]  /*03c0*/  BSYNC.RECONVERGENT B0 ;  /* 0x0000000000007941 */ /* 0x000fea0003800200 */
.L_x_6:
[----:B------:R-:W3:Y:S01]  /*03d0*/  LDCU.64 UR4, c[0x0][0x888] ;  /* 0x00011100ff0477ac */ /* 0x000ee20008000a00 */
[----:B------:R-:W-:Y:S02]  /*03e0*/  UISETP.EQ.U32.AND UP1, UPT, UR8, URZ, UPT ;  /* 0x000000ff0800728c */ /* 0x000fe4000bf22070 */
[----:B------:R-:W-:Y:S02]  /*03f0*/  UPLOP3.LUT UP2, UPT, UPT, UPT, UPT, 0x80, 0x8 ;  /* 0x000000000008789c */ /* 0x000fe40003f4f070 */
[----:B---3--:R-:W-:-:S04]  /*0400*/  UISETP.NE.U32.AND UP0, UPT, UR4, URZ, UPT ;  /* 0x000000ff0400728c */ /* 0x008fc8000bf05070 */
[----:B------:R-:W-:-:S04]  /*0410*/  UISETP.NE.AND.EX UP0, UPT, UR5, URZ, UPT, UP0 ;  /* 0x000000ff0500728c */ /* 0x000fc8000bf05300 */
[----:B------:R-:W-:-:S04]  /*0420*/  UISETP.EQ.OR.EX UP3, UPT, UR9, URZ, !UP0, UP1 ;  /* 0x000000ff0900728c */ /* 0x000fc8000c762710 */
[----:B------:R-:W-:-:S05]  /*0430*/  UP2UR UR40, UPR, URZ, 0x8 ;  /* 0x00000008ff287883 */ /* 0x000fca0008000000 */
[----:B------:R-:W-:Y:S07]  /*0440*/  BRA.U !UP3, `(.L_x_8) ;  /* 0x000000010b207547 */ /* 0x000fee000b800000 */
[----:B------:R-:W-:Y:S01]  /*0450*/  UISETP.NE.U32.AND UP2, UPT, UR8, URZ, UPT ;  /* 0x000000ff0800728c */ /* 0x000fe2000bf45070 */
[----:B-----5:R-:W-:Y:S01]  /*0460*/  FSETP.NEU.AND P0, PT, R51, RZ, PT ;  /* 0x000000ff3300720b */ /* 0x020fe20003f0d000 */
[----:B------:R-:W-:Y:S02]  /*0470*/  USEL UR4, URZ, 0xffffffff, UP0 ;  /* 0xffffffffff047887 */ /* 0x000fe40008000000 */
[----:B------:R-:W-:-:S10]  /*0480*/  UISETP.NE.AND.EX UP2, UPT, UR9, URZ, UPT, UP2 ;  /* 0x000000ff0900728c */ /* 0x000fd4000bf45320 */
[----:B------:R-:W-:Y:S01]  /*0490*/  VOTEU.ANY UP1, P0 ;  /* 0x0000000000ff7886 */ /* 0x000fe20000020100 */
[----:B------:R-:W-:-:S04]  /*04a0*/  @!UP2 USEL UR4, URZ, 0xffffffff, UP1 ;  /* 0xffffffffff04a887 */ /* 0x000fc80008800000 */
[----:B------:R-:W-:-:S04]  /*04b0*/  ULOP3.LUT UR4, UR4, 0x1, URZ, 0xc0, !UPT ;  /* 0x0000000104047892 */ /* 0x000fc8000f8ec0ff */
[----:B------:R-:W-:-:S11]  /*04c0*/  UISETP.NE.U32.AND UP2, UPT, UR4, 0x1, UPT ;  /* 0x000000010400788c */ /* 0x000fd6000bf45070 */
.L_x_8:
[----:B-12---:R-:W1:Y:S01]  /*04d0*/  SHFL.IDX PT, R2, R83, RZ, 0x1f ;  /* 0x00001fff53027589 */ /* 0x006e6200000e0000 */
[----:B------:R-:W-:-:S04]  /*04e0*/  UISETP.NE.AND UP1, UPT, UR10, 0x2, UPT ;  /* 0x000000020a00788c */ /* 0x000fc8000bf25270 */
[----:B------:R-:W-:Y:S01]  /*04f0*/  USEL UR13, URZ, 0x1, UP1 ;  /* 0x00000001ff0d7887 */ /* 0x000fe20008800000 */
[----:B-1----:R-:W-:-:S13]  /*0500*/  ISETP.NE.AND P0, PT, R2, RZ, PT ;  /* 0x000000ff0200720c */ /* 0x002fda0003f05270 */
[----:B------:R-:W-:Y:S05]  /*0510*/  @P0 BRA `(.L_x_9) ;  /* 0x0000000000400947 */ /* 0x000fea0003800000 */
[----:B------:R-:W1:Y:S01]  /*0520*/  S2UR UR4, SR_CgaCtaId ;  /* 0x00000000000479c3 */ /* 0x000e620000008800 */
[----:B------:R-:W-:Y:S01]  /*0530*/  UMOV UR5, 0x400 ;  /* 0x0000040000057882 */ /* 0x000fe20000000000 */
[----:B------:R-:W-:Y:S01]  /*0540*/  UMOV UR6, 0x1 ;  /* 0x0000000100067882 */ /* 0x000fe20000000000 */
[----:B------:R-:W-:Y:S01]  /*0550*/  ELECT P0, URZ, PT ;  /* 0x0000000000ff782f */ /* 0x000fe20003800000 */
[----:B------:R-:W-:-:S04]  /*0560*/  UIADD3 UR6, UPT, UPT, -UR6, 0x100000, URZ ;  /* 0x0010000006067890 */ /* 0x000fc8000fffe1ff */
[----:B------:R-:W-:Y:S02]  /*0570*/  USHF.L.U32 UR7, UR6, 0xb, URZ ;  /* 0x0000000b06077899 */ /* 0x000fe400080006ff */
[----:B------:R-:W-:Y:S02]  /*0580*/  USHF.L.U32 UR6, UR6, 0x1, URZ ;  /* 0x0000000106067899 */ /* 0x000fe400080006ff */
[----:B-1----:R-:W-:Y:S01]  /*0590*/  ULEA UR4, UR4, UR5, 0x18 ;  /* 0x0000000504047291 */ /* 0x002fe2000f8ec0ff */
[----:B------:R-:W1:Y:S11]  /*05a0*/  FENCE.VIEW.ASYNC.S ;  /* 0x00000000000073c6 */ /* 0x000e760000000000 */
[----:B-1----:R1:W2:Y:S01]  /*05b0*/  SYNCS.EXCH.64 URZ, [UR4], UR6 ;  /* 0x0000000604ff75b2 */ /* 0x0022a20008000100 */
[----:B------:R1:W3:Y:S01]  /*05c0*/  SYNCS.EXCH.64 URZ, [UR4+0x18], UR6 ;  /* 0x0000180604ff75b2 */ /* 0x0002e20008000100 */
[----:B------:R1:W4:Y:S01]  /*05d0*/  SYNCS.EXCH.64 URZ, [UR4+0x8], UR6 ;  /* 0x0000080604ff75b2 */ /* 0x0003220008000100 */
[----:B------:R1:W1:Y:S01]  /*05e0*/  SYNCS.EXCH.64 URZ, [UR4+0x20], UR6 ;  /* 0x0000200604ff75b2 */ /* 0x0002620008000100 */
[----:B------:R1:W1:Y:S01]  /*05f0*/  SYNCS.EXCH.64 URZ, [UR4+0x10], UR6 ;  /* 0x0000100604ff75b2 */ /* 0x0002620008000100 */
[----:B------:R1:W1:Y:S01]  /*0600*/  SYNCS.EXCH.64 URZ, [UR4+0x28], UR6 ;  /* 0x0000280604ff75b2 */ /* 0x0002620008000100 */
[----:B------:R-:W-:Y:S01]  /*0610*/  NOP ;  /* 0x0000000000007918 */ /* 0x000fe20000000000 */
.L_x_9:
[----:B------:R-:W2:Y:S01]  /*0620*/  SHFL.IDX PT, R2, R83, RZ, 0x1f ;  /* 0x00001fff53027589 */ /* 0x000ea200000e0000 */
[----:B------:R-:W-:Y:S01]  /*0630*/  NOP ;  /* 0x0000000000007918 */ /* 0x000fe20000000000 */
[----:B--2---:R-:W-:-:S13]  /*0640*/  ISETP.NE.AND P0, PT, R2, 0x1, PT ;  /* 0x000000010200780c */ /* 0x004fda0003f05270 */
[----:B------:R-:W-:Y:S05]  /*0650*/  @P0 BRA `(.L_x_10) ;  /* 0x0000000000480947 */ /* 0x000fea0003800000 */
[----:B-1----:R-:W1:Y:S01]  /*0660*/  S2UR UR4, SR_CgaCtaId ;  /* 0x00000000000479c3 */ /* 0x002e620000008800 */
[----:B------:R-:W-:Y:S01]  /*0670*/  UMOV UR5, 0x400 ;  /* 0x0000040000057882 */ /* 0x000fe20000000000 */
[----:B------:R-:W-:Y:S01]  /*0680*/  UMOV UR8, 0x20 ;  /* 0x0000002000087882 */ /* 0x000fe20000000000 */
[----:B------:R-:W-:Y:S01]  /*0690*/  UMOV UR6, 0x80 ;  /* 0x0000008000067882 */ /* 0x000fe20000000000 */
[----:B------:R-:W-:-:S04]  /*06a0*/  UIADD3 UR8, UPT, UPT, -UR8, 0x100000, URZ ;  /* 0x0010000008087890 */ /* 0x000fc8000fffe1ff */
[----:B------:R-:W-:Y:S02]  /*06b0*/  USHF.L.U32 UR9, UR8, 0xb, URZ ;  /* 0x0000000b08097899 */ /* 0x000fe400080006ff */
[----:B------:R-:W-:Y:S02]  /*06c0*/  USHF.L.U32 UR8, UR8, 0x1, URZ ;  /* 0x0000000108087899 */ /* 0x000fe400080006ff */
[----:B------:R-:W-:-:S04]  /*06d0*/  UIADD3 UR6, UPT, UPT, -UR6, 0x100000, URZ ;  /* 0x0010000006067890 */ /* 0x000fc8000fffe1ff */
[----:B------:R-:W-:Y:S02]  /*06e0*/  USHF.L.U32 UR7, UR6, 0xb, URZ ;  /* 0x0000000b06077899 */ /* 0x000fe400080006ff */
[----:B------:R-:W-:Y:S01]  /*06f0*/  USHF.L.U32 UR6, UR6, 0x1, URZ ;  /* 0x0000000106067899 */ /* 0x000fe200080006ff */
[----:B------:R-:W-:Y:S01]  /*0700*/  ELECT P0, URZ, PT ;  /* 0x0000000000ff782f */ /* 0x000fe20003800000 */
[----:B-1----:R-:W-:Y:S01]  /*0710*/  ULEA UR4, UR4, UR5, 0x18 ;  /* 0x0000000504047291 */ /* 0x002fe2000f8ec0ff */
[----:B------:R-:W1:Y:S11]  /*0720*/  FENCE.VIEW.ASYNC.S ;  /* 0x00000000000073c6 */ /* 0x000e760000000000 */
[----:B-1----:R2:W1:Y:S01]  /*0730*/  SYNCS.EXCH.64 URZ, [UR4+0x30], UR8 ;  /* 0x0000300804ff75b2 */ /* 0x0024620008000100 */
[----:B------:R2:W1:Y:S01]  /*0740*/  SYNCS.EXCH.64 URZ, [UR4+0x40], UR6 ;  /* 0x0000400604ff75b2 */ /* 0x0004620008000100 */
[----:B------:R2:W1:Y:S01]  /*0750*/  SYNCS.EXCH.64 URZ, [UR4+0x38], UR8 ;  /* 0x0000380804ff75b2 */ /* 0x0004620008000100 */
[----:B------:R2:W1:Y:S02]  /*0760*/  SYNCS.EXCH.64 URZ, [UR4+0x48], UR6 ;  /* 0x0000480604ff75b2 */ /* 0x0004640008000100 */
[----:B--2---:R-:W-:Y:S01]  /*0770*/  NOP ;  /* 0x0000000000007918 */ /* 0x004fe20000000000 */
.L_x_10:
[----:B------:R-:W2:Y:S01]  /*0780*/  SHFL.IDX PT, R2, R83, RZ, 0x1f ;  /* 0x00001fff53027589 */ /* 0x000ea200000e0000 */
[----:B------:R-:W-:Y:S01]  /*0790*/  NOP ;  /* 0x0000000000007918 */ /* 0x000fe20000000000 */
[----:B--2---:R-:W-:-:S13]  /*07a0*/  ISETP.NE.AND P0, PT, R2, 0x3, PT ;  /* 0x000000030200780c */ /* 0x004fda0003f05270 */
[----:B------:R-:W-:Y:S05]  /*07b0*/  @P0 BRA `(.L_x_11) ;  /* 0x0000000000300947 */ /* 0x000fea0003800000 */
[----:B-1----:R-:W1:Y:S01]  /*07c0*/  S2UR UR6, SR_CgaCtaId ;  /* 0x00000000000679c3 */ /* 0x002e620000008800 */
[----:B------:R-:W-:Y:S01]  /*07d0*/  UMOV UR4, 0x400 ;  /* 0x0000040000047882 */ /* 0x000fe20000000000 */
[----:B------:R-:W-:Y:S01]  /*07e0*/  UMOV UR5, 0x20 ;  /* 0x0000002000057882 */ /* 0x000fe20000000000 */
[----:B------:R-:W-:Y:S01]  /*07f0*/  ELECT P0, URZ, PT ;  /* 0x0000000000ff782f */ /* 0x000fe20003800000 */
[----:B-1----:R-:W-:Y:S02]  /*0800*/  ULEA UR6, UR6, UR4, 0x18 ;  /* 0x0000000406067291 */ /* 0x002fe4000f8ec0ff */
[----:B------:R-:W-:-:S04]  /*0810*/  UIADD3 UR4, UPT, UPT, -UR5, 0x100000, URZ ;  /* 0x0010000005047890 */ /* 0x000fc8000fffe1ff */
[----:B------:R-:W-:Y:S02]  /*0820*/  USHF.L.U32 UR5, UR4, 0xb, URZ ;  /* 0x0000000b04057899 */ /* 0x000fe400080006ff */
[----:B------:R-:W-:Y:S01]  /*0830*/  USHF.L.U32 UR4, UR4, 0x1, URZ ;  /* 0x0000000104047899 */ /* 0x000fe200080006ff */
[----:B------:R-:W1:Y:S11]  /*0840*/  FENCE.VIEW.ASYNC.S ;  /* 0x00000000000073c6 */ /* 0x000e760000000000 */
[----:B-1----:R2:W1:Y:S01]  /*0850*/  SYNCS.EXCH.64 URZ, [UR6+0x50], UR4 ;  /* 0x0000500406ff75b2 */ /* 0x0024620008000100 */
[----:B------:R2:W1:Y:S02]  /*0860*/  SYNCS.EXCH.64 URZ, [UR6+0x58], UR4 ;  /* 0x0000580406ff75b2 */ /* 0x0004640008000100 */
[----:B--2---:R-:W-:Y:S01]  /*0870*/  NOP ;  /* 0x0000000000007918 */ /* 0x004fe20000000000 */
.L_x_11:
[----:B------:R-:W2:Y:S01]  /*0880*/  SHFL.IDX PT, R2, R83, RZ, 0x1f ;  /* 0x00001fff53027589 */ /* 0x000ea200000e0000 */
[----:B------:R-:W-:Y:S01]  /*0890*/  NOP ;  /* 0x0000000000007918 */ /* 0x000fe20000000000 */
[----:B--2---:R-:W-:-:S13]  /*08a0*/  ISETP.NE.AND P0, PT, R2, 0x4, PT ;  /* 0x000000040200780c */ /* 0x004fda0003f05270 */
[----:B------:R-:W-:Y:S05]  /*08b0*/  @P0 BRA `(.L_x_12) ;  /* 0x00000000004c0947 */ /* 0x000fea0003800000 */
[----:B-1----:R-:W1:Y:S01]  /*08c0*/  S2UR UR6, SR_CgaCtaId ;  /* 0x00000000000679c3 */ /* 0x002e620000008800 */
[----:B------:R-:W-:Y:S01]  /*08d0*/  UMOV UR4, 0x100 ;  /* 0x0000010000047882 */ /* 0x000fe20000000000 */
[----:B------:R-:W-:Y:S01]  /*08e0*/  UMOV UR5, 0x400 ;  /* 0x0000040000057882 */ /* 0x000fe20000000000 */
[----:B------:R-:W-:Y:S01]  /*08f0*/  USEL UR4, UR4, 0xe0, UP2 ;  /* 0x000000e004047887 */ /* 0x000fe20009000000 */
[----:B------:R-:W-:Y:S01]  /*0900*/  UMOV UR8, 0x1 ;  /* 0x0000000100087882 */ /* 0x000fe20000000000 */
[----:B------:R-:W-:Y:S01]  /*0910*/  ELECT P0, URZ, PT ;  /* 0x0000000000ff782f */ /* 0x000fe20003800000 */
[----:B------:R-:W-:-:S04]  /*0920*/  UIADD3 UR8, UPT, UPT, -UR8, 0x100000, URZ ;  /* 0x0010000008087890 */ /* 0x000fc8000fffe1ff */
[----:B------:R-:W-:Y:S02]  /*0930*/  USHF.L.U32 UR9, UR8, 0xb, URZ ;  /* 0x0000000b08097899 */ /* 0x000fe400080006ff */
[----:B------:R-:W-:Y:S02]  /*0940*/  USHF.L.U32 UR8, UR8, 0x1, URZ ;  /* 0x0000000108087899 */ /* 0x000fe400080006ff */
[----:B-1----:R-:W-:Y:S02]  /*0950*/  ULEA UR6, UR6, UR5, 0x18 ;  /* 0x0000000506067291 */ /* 0x002fe4000f8ec0ff */
[----:B------:R-:W-:-:S04]  /*0960*/  UIADD3 UR4, UPT, UPT, -UR4, 0x100000, URZ ;  /* 0x0010000004047890 */ /* 0x000fc8000fffe1ff */
[----:B------:R-:W-:Y:S02]  /*0970*/  USHF.L.U32 UR5, UR4, 0xb, URZ ;  /* 0x0000000b04057899 */ /* 0x000fe400080006ff */
[----:B------:R-:W-:Y:S01]  /*0980*/  USHF.L.U32 UR4, UR4, 0x1, URZ ;  /* 0x0000000104047899 */ /* 0x000fe200080006ff */
[----:B------:R-:W1:Y:S03]  /*0990*/  FENCE.VIEW.ASYNC.S ;  /* 0x00000000000073c6 */ /* 0x000e660000000000 */
[----:B-1----:R2:W1:Y:S08]  /*09a0*/  SYNCS.EXCH.64 URZ, [UR6+0x60], UR8 ;  /* 0x0000600806ff75b2 */ /* 0x0024700008000100 */
[----:B------:R2:W1:Y:S01]  /*09b0*/  SYNCS.EXCH.64 URZ, [UR6+0x70], UR4 ;  /* 0x0000700406ff75b2 */ /* 0x0004620008000100 */
[----:B------:R2:W1:Y:S01]  /*09c0*/  SYNCS.EXCH.64 URZ, [UR6+0x68], UR8 ;  /* 0x0000680806ff75b2 */ /* 0x0004620008000100 */
[----:B------:R2:W1:Y:S02]  /*09d0*/  SYNCS.EXCH.64 URZ, [UR6+0x78], UR4 ;  /* 0x0000780406ff75b2 */ /* 0x0004640008000100 */
[----:B--2---:R-:W-:Y:S01]  /*09e0*/  NOP ;  /* 0x0000000000007918 */ /* 0x004fe20000000000 */
.L_x_12:
        /* <DEDUP_REMOVED lines=20> */
[----:B------:R2:W1:Y:S01]  /*0b30*/  SYNCS.EXCH.64 URZ, [UR4+0xa8], UR6 ;  /* 0x0000a80604ff75b2 */ /* 0x0004620008000100 */
[----:B------:R2:W1:Y:S01]  /*0b40*/  SYNCS.EXCH.64 URZ, [UR4+0x90], UR8 ;  /* 0x0000900804ff75b2 */ /* 0x0004620008000100 */
[----:B------:R2:W1:Y:S01]  /*0b50*/  SYNCS.EXCH.64 URZ, [UR4+0xb0], UR6 ;  /* 0x0000b00604ff75b2 */ /* 0x0004620008000100 */
[----:B------:R2:W1:Y:S01]  /*0b60*/  SYNCS.EXCH.64 URZ, [UR4+0x98], UR8 ;  /* 0x0000980804ff75b2 */ /* 0x0004620008000100 */
[----:B------:R2:W1:Y:S02]  /*0b70*/  SYNCS.EXCH.64 URZ, [UR4+0xb8], UR6 ;  /* 0x0000b80604ff75b2 */ /* 0x0004640008000100 */
[----:B--2---:R-:W-:Y:S01]  /*0b80*/  NOP ;  /* 0x0000000000007918 */ /* 0x004fe20000000000 */
.L_x_13:
        /* <DEDUP_REMOVED lines=13> */
[----:B-1----:R2:W1:Y:S01]  /*0c60*/  SYNCS.EXCH.64 URZ, [UR4+0xc0], UR6 ;  /* 0x0000c00604ff75b2 */ /* 0x0024620008000100 */
[----:B------:R2:W1:Y:S01]  /*0c70*/  SYNCS.EXCH.64 URZ, [UR4+0xd0], UR6 ;  /* 0x0000d00604ff75b2 */ /* 0x0004620008000100 */
[----:B------:R2:W1:Y:S01]  /*0c80*/  SYNCS.EXCH.64 URZ, [UR4+0xc8], UR6 ;  /* 0x0000c80604ff75b2 */ /* 0x0004620008000100 */
[----:B------:R2:W1:Y:S02]  /*0c90*/  SYNCS.EXCH.64 URZ, [UR4+0xd8], UR6 ;  /* 0x0000d80604ff75b2 */ /* 0x0004640008000100 */
[----:B--2---:R-:W-:Y:S01]  /*0ca0*/  NOP ;  /* 0x0000000000007918 */ /* 0x004fe20000000000 */
.L_x_14:
[----:B------:R-:W2:Y:S01]  /*0cb0*/  S2UR UR5, SR_CTAID.X ;  /* 0x00000000000579c3 */ /* 0x000ea20000002500 */
[----:B------:R-:W-:-:S05]  /*0cc0*/  CS2R.32 R77, SR_CgaSize ;  /* 0x00000000004d7805 */ /* 0x000fca0000008a00 */
[----:B------:R-:W-:-:S05]  /*0cd0*/  IMAD R77, R77, -0xa0, RZ ;  /* 0xffffff604d4d7824 */ /* 0x000fca00078e02ff */
[----:B-1----:R-:W-:-:S14]  /*0ce0*/  R2UR UR7, R77 ;  /* 0x000000004d0772ca */ /* 0x002fdc00000e0000 */
[----:B------:R-:W1:Y:S01]  /*0cf0*/  LDCU UR7, c[0x0][UR7+0x2b0] ;  /* 0x00005600070777ac */ /* 0x000e620008000800 */
[----:B------:R-:W-:Y:S01]  /*0d00*/  NOP ;  /* 0x0000000000007918 */ /* 0x000fe20000000000 */
[----:B------:R-:W-:-:S05]  /*0d10*/  CS2R.32 R77, SR_CgaSize ;  /* 0x00000000004d7805 */ /* 0x000fca0000008a00 */
[----:B------:R-:W-:-:S05]  /*0d20*/  IMAD R77, R77, -0xa0, RZ ;  /* 0xffffff604d4d7824 */ /* 0x000fca00078e02ff */
[----:B------:R-:W-:-:S14]  /*0d30*/  R2UR UR6, R77 ;  /* 0x000000004d0672ca */ /* 0x000fdc00000e0000 */
[----:B------:R-:W3:Y:S01]  /*0d40*/  LDCU UR6, c[0x0][UR6+0x2b4] ;  /* 0x00005680060677ac */ /* 0x000ee20008000800 */
[----:B------:R-:W4:Y:S08]  /*0d50*/  S2UR UR4, SR_CTAID.Y ;  /* 0x00000000000479c3 */ /* 0x000f300000002600 */
[----:B------:R-:W3:Y:S01]  /*0d60*/  LDC R10, c[0x0][0xb24] ;  /* 0x0002c900ff0a7b82 */ /* 0x000ee20000000800 */
[----:B--2---:R-:W-:-:S02]  /*0d70*/  I2FP.F32.U32 R75, UR5 ;  /* 0x00000005004b7c45 */ /* 0x004fc40008201000 */
[----:B------:R-:W-:-:S05]  /*0d80*/  CS2R.32 R3, SR_CgaSize ;  /* 0x0000000000037805 */ /* 0x000fca0000008a00 */
[----:B------:R-:W-:-:S06]  /*0d90*/  IMAD R3, R3, -0xa0, RZ ;  /* 0xffffff6003037824 */ /* 0x000fcc00078e02ff */
[----:B------:R-:W2:Y:S01]  /*0da0*/  LDC R3, c[0x0][R3+0x2a0] ;  /* 0x0000a80003037b82 */ /* 0x000ea20000000800 */
[----:B------:R-:W-:Y:S01]  /*0db0*/  MOV R77, UR5 ;  /* 0x00000005004d7c02 */ /* 0x000fe20008000f00 */
[----:B-1----:R-:W-:Y:S01]  /*0dc0*/  FMUL R75, R75, UR7 ;  /* 0x000000074b4b7c20 */ /* 0x002fe20008400000 */
[----:B----4-:R-:W-:Y:S02]  /*0dd0*/  I2FP.F32.U32 R74, UR4 ;  /* 0x00000004004a7c45 */ /* 0x010fe40008201000 */
[----:B------:R-:W-:-:S05]  /*0de0*/  CS2R.32 R2, SR_CgaSize ;  /* 0x0000000000027805 */ /* 0x000fca0000008a00 */
[----:B------:R-:W-:-:S06]  /*0df0*/  IMAD R2, R2, -0xa0, RZ ;  /* 0xffffff6002027824 */ /* 0x000fcc00078e02ff */
[----:B------:R-:W1:Y:S01]  /*0e00*/  LDC R2, c[0x0][R2+0x2a4] ;  /* 0x0000a90002027b82 */ /* 0x000e620000000800 */
[----:B------:R-:W-:Y:S01]  /*0e10*/  MOV R76, UR4 ;  /* 0x00000004004c7c02 */ /* 0x000fe20008000f00 */
[----:B------:R-:W4:Y:S01]  /*0e20*/  F2I.U32.TRUNC.NTZ R75, R75 ;  /* 0x0000004b004b7305 */ /* 0x000f22000020f000 */
[----:B---3--:R-:W-:-:S05]  /*0e30*/  FMUL R74, R74, UR6 ;  /* 0x000000064a4a7c20 */ /* 0x008fca0008400000 */
[----:B------:R-:W-:Y:S01]  /*0e40*/  BAR.SYNC.DEFER_BLOCKING 0x0 ;  /* 0x0000000000007b1d */ /* 0x000fe20000010000 */
[----:B------:R-:W-:-:S05]  /*0e50*/  ISETP.GE.AND P0, PT, R10, 0x1, PT ;  /* 0x000000010a00780c */ /* 0x000fca0003f06270 */
[----:B------:R-:W3:Y:S02]  /*0e60*/  F2I.U32.TRUNC.NTZ R74, R74 ;  /* 0x0000004a004a7305 */ /* 0x000ee4000020f000 */
[----:B------:R-:W1:Y:S01]  /*0e70*/  S2UR UR60, SR_CTAID.Z ;  /* 0x00000000003c79c3 */ /* 0x000e620000002700 */
[----:B----4-:R-:W-:-:S05]  /*0e80*/  IADD3 R75, PT, PT, -R75, RZ, RZ ;  /* 0x000000ff4b4b7210 */ /* 0x010fca0007ffe1ff */
[----:B--2---:R-:W-:Y:S01]  /*0e90*/  IMAD R75, R3, R75, UR5 ;  /* 0x00000005034b7e24 */ /* 0x004fe2000f8e024b */
[----:B---3--:R-:W-:-:S05]  /*0ea0*/  IADD3 R74, PT, PT, -R74, RZ, RZ ;  /* 0x000000ff4a4a7210 */ /* 0x008fca0007ffe1ff */
[----:B-1----:R-:W-:Y:S01]  /*0eb0*/  IMAD R74, R2, R74, UR4 ;  /* 0x00000004024a7e24 */ /* 0x002fe2000f8e024a */
[----:B------:R-:W-:Y:S06]  /*0ec0*/  @!P0 BRA `(.L_x_15) ;  /* 0x0000000000b88947 */ /* 0x000fec0003800000 */
[----:B------:R-:W1:Y:S01]  /*0ed0*/  LDC.64 R4, c[0x0][0xb18] ;  /* 0x0002c600ff047b82 */ /* 0x000e620000000a00 */
[----:B------:R-:W-:-:S07]  /*0ee0*/  ISETP.NE.AND P0, PT, R10, 0x1, PT ;  /* 0x000000010a00780c */ /* 0x000fce0003f05270 */
[----:B------:R-:W2:Y:S08]  /*0ef0*/  LDC R9, c[0x0][0xb0c] ;  /* 0x0002c300ff097b82 */ /* 0x000eb00000000800 */
[----:B------:R-:W3:Y:S08]  /*0f00*/  LDC R12, c[0x0][0x370] ;  /* 0x0000dc00ff0c7b82 */ /* 0x000ef00000000800 */
[----:B------:R-:W4:Y:S01]  /*0f10*/  LDC R11, c[0x0][0x374] ;  /* 0x0000dd00ff0b7b82 */ /* 0x000f220000000800 */
[----:B-1----:R-:W-:-:S07]  /*0f20*/  ISETP.NE.AND P1, PT, R4, 0x1, PT ;  /* 0x000000010400780c */ /* 0x002fce0003f25270 */
[----:B------:R-:W3:Y:S01]  /*0f30*/  LDC.64 R6, c[0x0][0xb10] ;  /* 0x0002c400ff067b82 */ /* 0x000ee20000000a00 */
[----:B--2---:R-:W-:-:S07]  /*0f40*/  ISETP.NE.AND P2, PT, R9, 0x1, PT ;  /* 0x000000010900780c */ /* 0x004fce0003f45270 */
[----:B------:R-:W1:Y:S08]  /*0f50*/  LDC R8, c[0x0][0xb20] ;  /* 0x0002c800ff087b82 */ /* 0x000e700000000800 */
[----:B------:R-:W2:Y:S01]  /*0f60*/  LDC.64 R2, c[0x0][0xb28] ;  /* 0x0002ca00ff027b82 */ /* 0x000ea20000000a00 */
[----:B----4-:R-:W-:-:S04]  /*0f70*/  IMAD.HI.U32 R13, R11, R5, RZ ;  /* 0x000000050b0d7227 */ /* 0x010fc800078e00ff */
[----:B------:R-:W-:-:S04]  /*0f80*/  IMAD.HI.U32 R5, R76, R5, RZ ;  /* 0x000000054c057227 */ /* 0x000fc800078e00ff */
[----:B---3--:R-:W-:-:S05]  /*0f90*/  IMAD.HI.U32 R14, R12, R6, RZ ;  /* 0x000000060c0e7227 */ /* 0x008fca00078e00ff */
[-C--:B------:R-:W-:Y:S01]  /*0fa0*/  @P2 SHF.R.U32.HI R12, RZ, R7.reuse, R14 ;  /* 0x00000007ff0c2219 */ /* 0x080fe2000001160e */
[----:B------:R-:W-:Y:S01]  /*0fb0*/  IMAD.HI.U32 R14, R77, R6, RZ ;  /* 0x000000064d0e7227 */ /* 0x000fe200078e00ff */
[-C--:B-1----:R-:W-:Y:S02]  /*0fc0*/  @P1 SHF.R.U32.HI R11, RZ, R8.reuse, R13 ;  /* 0x00000008ff0b1219 */ /* 0x082fe4000001160d */
[----:B------:R-:W-:Y:S02]  /*0fd0*/  SHF.R.U32.HI R5, RZ, R8, R5 ;  /* 0x00000008ff057219 */ /* 0x000fe40000011605 */
[----:B------:R-:W-:Y:S02]  /*0fe0*/  SHF.R.U32.HI R14, RZ, R7, R14 ;  /* 0x00000007ff0e7219 */ /* 0x000fe4000001160e */
[----:B------:R-:W-:Y:S01]  /*0ff0*/  SEL R5, R76, R5, !P1 ;  /* 0x000000054c057207 */ /* 0x000fe20004800000 */
[----:B--2---:R-:W-:Y:S01]  /*1000*/  IMAD.HI.U32 R13, R11, R2, RZ ;  /* 0x000000020b0d7227 */ /* 0x004fe200078e00ff */
[----:B------:R-:W-:-:S03]  /*1010*/  SEL R14, R77, R14, !P2 ;  /* 0x0000000e4d0e7207 */ /* 0x000fc60005000000 */
[----:B------:R-:W-:Y:S01]  /*1020*/  IMAD.HI.U32 R6, R12, R2, RZ ;  /* 0x000000020c067227 */ /* 0x000fe200078e00ff */
[----:B------:R-:W-:-:S04]  /*1030*/  @P0 SHF.R.U32.HI R11, RZ, R3, R13 ;  /* 0x00000003ff0b0219 */ /* 0x000fc8000001160d */
[----:B------:R-:W-:Y:S01]  /*1040*/  @P0 SHF.R.U32.HI R12, RZ, R3, R6 ;  /* 0x00000003ff0c0219 */ /* 0x000fe20000011606 */
[----:B------:R-:W-:-:S04]  /*1050*/  IMAD R11, R11, R10, RZ ;  /* 0x0000000a0b0b7224 */ /* 0x000fc800078e02ff */
[----:B------:R-:W-:Y:S01]  /*1060*/  IMAD R6, R12, R10, RZ ;  /* 0x0000000a0c067224 */ /* 0x000fe200078e02ff */
[----:B------:R-:W-:-:S04]  /*1070*/  ISETP.GE.AND P1, PT, R5, R11, PT ;  /* 0x0000000b0500720c */ /* 0x000fc80003f26270 */
[----:B------:R-:W-:Y:S01]  /*1080*/  ISETP.GE.OR P1, PT, R14, R6, P1 ;  /* 0x000000060e00720c */ /* 0x000fe20000f26670 */
[----:B------:R-:W-:-:S05]  /*1090*/  IMAD.HI.U32 R6, R5, R2, RZ ;  /* 0x0000000205067227 */ /* 0x000fca00078e00ff */
[----:B------:R-:W-:-:S04]  /*10a0*/  SHF.R.U32.HI R6, RZ, R3, R6 ;  /* 0x00000003ff067219 */ /* 0x000fc80000011606 */
[----:B------:R-:W-:-:S03]  /*10b0*/  SEL R6, R5, R6, !P0 ;  /* 0x0000000605067207 */ /* 0x000fc60004000000 */
[----:B------:R-:W-:Y:S01]  /*10c0*/  @!P1 IMAD.HI.U32 R7, R14, R2, RZ ;  /* 0x000000020e079227 */ /* 0x000fe200078e00ff */
[----:B------:R-:W-:-:S04]  /*10d0*/  IADD3 R2, PT, PT, -R6, RZ, RZ ;  /* 0x000000ff06027210 */ /* 0x000fc80007ffe1ff */
[----:B------:R-:W-:Y:S01]  /*10e0*/  @!P1 SHF.R.U32.HI R3, RZ, R3, R7 ;  /* 0x00000003ff039219 */ /* 0x000fe20000011607 */
[----:B------:R-:W-:Y:S01]  /*10f0*/  IMAD R2, R10, R2, R5 ;  /* 0x000000020a027224 */ /* 0x000fe200078e0205 */
[----:B------:R-:W-:Y:S02]  /*1100*/  IADD3 R7, PT, PT, -R5, RZ, RZ ;  /* 0x000000ff05077210 */ /* 0x000fe40007ffe1ff */
[----:B------:R-:W-:-:S03]  /*1110*/  @!P1 SEL R3, R14, R3, !P0 ;  /* 0x000000030e039207 */ /* 0x000fc60004000000 */
[----:B------:R-:W-:Y:S02]  /*1120*/  IMAD R7, R4, R7, R76 ;  /* 0x0000000704077224 */ /* 0x000fe400078e024c */
[--C-:B------:R-:W-:Y:S02]  /*1130*/  @!P1 IMAD.IADD R6, R6, 0x1, -R3.reuse ;  /* 0x0000000106069824 */ /* 0x100fe400078e0a03 */
[----:B------:R-:W-:Y:S01]  /*1140*/  @!P1 IMAD R3, R2, R12, R3 ;  /* 0x0000000c02039224 */ /* 0x000fe200078e0203 */
[----:B------:R-:W-:Y:S01]  /*1150*/  IADD3 R2, PT, PT, -R14, RZ, RZ ;  /* 0x000000ff0e027210 */ /* 0x000fe20007ffe1ff */
[----:B------:R-:W-:Y:S02]  /*1160*/  @!P1 IMAD R5, R6, R10, R14 ;  /* 0x0000000a06059224 */ /* 0x000fe400078e020e */
[----:B------:R-:W-:Y:S02]  /*1170*/  @!P1 IMAD.MOV.U32 R14, RZ, RZ, R3 ;  /* 0x000000ffff0e9224 */ /* 0x000fe400078e0003 */
[----:B------:R-:W-:-:S02]  /*1180*/  IMAD R2, R9, R2, R77 ;  /* 0x0000000209027224 */ /* 0x000fc400078e024d */
[----:B------:R-:W-:Y:S02]  /*1190*/  IMAD R76, R5, R4, R7 ;  /* 0x00000004054c7224 */ /* 0x000fe400078e0207 */
[----:B------:R-:W-:Y:S02]  /*11a0*/  IMAD R77, R14, R9, R2 ;  /* 0x000000090e4d7224 */ /* 0x000fe400078e0202 */
.L_x_15:
[----:B------:R-:W1:Y:S01]  /*11b0*/  LDCU UR4, c[0x0][0xb30] ;  /* 0x00016600ff0477ac */ /* 0x000e620008000800 */
[----:B------:R-:W2:Y:S08]  /*11c0*/  S2UR UR37, SR_CgaCtaId ;  /* 0x00000000002579c3 */ /* 0x000eb00000008800 */
[----:B------:R-:W3:Y:S01]  /*11d0*/  LDC R44, c[0x0][0xb24] ;  /* 0x0002c900ff2c7b82 */ /* 0x000ee20000000800 */
[----:B-1----:R-:W-:-:S09]  /*11e0*/  UISETP.NE.AND UP1, UPT, UR4, 0x1, UPT ;  /* 0x000000010400788c */ /* 0x002fd2000bf25270 */
[----:B--2---:R-:W-:Y:S05]  /*11f0*/  BRA.U UP1, `(.L_x_16) ;  /* 0x0000000101407547 */ /* 0x004fea000b800000 */
[----:B------:R-:W1:Y:S08]  /*1200*/  LDC.64 R4, c[0x0][0xb10] ;  /* 0x0002c400ff047b82 */ /* 0x000e700000000a00 */
[----:B------:R-:W2:Y:S08]  /*1210*/  LDC.64 R2, c[0x0][0xb18] ;  /* 0x0002c600ff027b82 */ /* 0x000eb00000000a00 */
[----:B------:R-:W4:Y:S08]  /*1220*/  LDC R6, c[0x0][0xb20] ;  /* 0x0002c800ff067b82 */ /* 0x000f300000000800 */
[----:B------:R-:W3:Y:S01]  /*1230*/  LDC R7, c[0x0][0xb0c] ;  /* 0x0002c300ff077b82 */ /* 0x000ee20000000800 */
[----:B-1----:R-:W-:-:S05]  /*1240*/  IMAD.HI.U32 R4, R77, R4, RZ ;  /* 0x000000044d047227 */ /* 0x002fca00078e00ff */
[----:B------:R-:W-:Y:S01]  /*1250*/  SHF.R.U32.HI R4, RZ, R5, R4 ;  /* 0x00000005ff047219 */ /* 0x000fe20000011604 */
[----:B--2---:R-:W-:Y:S01]  /*1260*/  IMAD.HI.U32 R3, R76, R3, RZ ;  /* 0x000000034c037227 */ /* 0x004fe200078e00ff */
[----:B------:R-:W-:-:S04]  /*1270*/  ISETP.NE.AND P0, PT, R2, 0x1, PT ;  /* 0x000000010200780c */ /* 0x000fc80003f05270 */
[----:B----4-:R-:W-:-:S04]  /*1280*/  SHF.R.U32.HI R3, RZ, R6, R3 ;  /* 0x00000006ff037219 */ /* 0x010fc80000011603 */
[----:B------:R-:W-:Y:S02]  /*1290*/  SEL R3, R76, R3, !P0 ;  /* 0x000000034c037207 */ /* 0x000fe40004000000 */
[----:B---3--:R-:W-:-:S04]  /*12a0*/  ISETP.NE.AND P1, PT, R7, 0x1, PT ;  /* 0x000000010700780c */ /* 0x008fc80003f25270 */
[----:B------:R-:W-:-:S05]  /*12b0*/  SEL R4, R77, R4, !P1 ;  /* 0x000000044d047207 */ /* 0x000fca0004800000 */
[----:B------:R-:W-:Y:S02]  /*12c0*/  IMAD.IADD R5, R3, 0x1, -R4 ;  /* 0x0000000103057824 */ /* 0x000fe400078e0a04 */
[----:B------:R-:W-:Y:S02]  /*12d0*/  IMAD.IADD R3, R4, 0x1, -R3 ;  /* 0x0000000104037824 */ /* 0x000fe400078e0a03 */
[----:B------:R-:W-:Y:S02]  /*12e0*/  IMAD R77, R5, R7, R77 ;  /* 0x00000007054d7224 */ /* 0x000fe400078e024d */
[----:B------:R-:W-:-:S07]  /*12f0*/  IMAD R76, R3, R2, R76 ;  /* 0x00000002034c7224 */ /* 0x000fce00078e024c */
.L_x_16:
[----:B------:R-:W-:Y:S01]  /*1300*/  BAR.SYNC.DEFER_BLOCKING 0x0 ;  /* 0x0000000000007b1d */ /* 0x000fe20000010000 */
[----:B------:R-:W-:Y:S01]  /*1310*/  UISETP.NE.AND UP1, UPT, UR10, 0x2, UPT ;  /* 0x000000020a00788c */ /* 0x000fe2000bf25270 */
[----:B------:R-:W-:Y:S02]  /*1320*/  ISETP.NE.OR P5, PT, R0, 0x2, !P5 ;  /* 0x000000020000780c */ /* 0x000fe40006fa5670 */
[----:B------:R-:W-:-:S06]  /*1330*/  LOP3.LUT R2, R89, 0x1f, RZ, 0xc0, !PT ;  /* 0x0000001f59027812 */ /* 0x000fcc00078ec0ff */
[----:B------:R-:W-:Y:S05]  /*1340*/  BRA.U UP1, `(.L_x_17) ;  /* 0x0000001501387547 */ /* 0x000fea000b800000 */
[----:B------:R-:W1:Y:S01]  /*1350*/  LDCU UR6, c[0x0][0x38c] ;  /* 0x00007180ff0677ac */ /* 0x000e620008000800 */
[----:B------:R-:W2:Y:S01]  /*1360*/  LDC R8, c[0x0][0x370] ;  /* 0x0000dc00ff087b82 */ /* 0x000ea20000000800 */
[----:B------:R-:W-:Y:S01]  /*1370*/  PLOP3.LUT P1, PT, PT, PT, UP2, 0x80, 0x8 ;  /* 0x000000000008781c */ /* 0x000fe20003f2f028 */
[----:B------:R-:W-:Y:S01]  /*1380*/  IMAD.MOV.U32 R15, RZ, RZ, 0x1 ;  /* 0x00000001ff0f7424 */ /* 0x000fe200078e00ff */
[----:B------:R-:W-:Y:S01]  /*1390*/  ISETP.EQ.OR P4, PT, R2, RZ, P5 ;  /* 0x000000ff0200720c */ /* 0x000fe20002f82670 */
[----:B------:R-:W-:Y:S01]  /*13a0*/  IMAD.MOV.U32 R14, RZ, RZ, RZ ;  /* 0x000000ffff0e7224 */ /* 0x000fe200078e00ff */
[----:B------:R-:W-:Y:S02]  /*13b0*/  PLOP3.LUT P1, PT, P1, PT, PT, 0x8, 0x80 ;  /* 0x000000000080781c */ /* 0x000fe40000f2e170 */
[----:B------:R-:W-:Y:S01]  /*13c0*/  CS2R R12, SRZ ;  /* 0x00000000000c7805 */ /* 0x000fe2000001ff00 */
[----:B------:R-:W-:Y:S01]  /*13d0*/  IMAD.MOV.U32 R11, RZ, RZ, 0x1 ;  /* 0x00000001ff0b7424 */ /* 0x000fe200078e00ff */
[----:B------:R-:W4:Y:S01]  /*13e0*/  LDC R0, c[0x0][0x374] ;  /* 0x0000dd00ff007b82 */ /* 0x000f220000000800 */
[----:B------:R-:W2:Y:S01]  /*13f0*/  LDCU.64 UR38, c[0x0][0x348] ;  /* 0x00006900ff2677ac */ /* 0x000ea20008000a00 */
[----:B------:R-:W-:Y:S01]  /*1400*/  UMOV UR22, URZ ;  /* 0x000000ff00167c82 */ /* 0x000fe20008000000 */
[----:B-1----:R-:W-:-:S02]  /*1410*/  UIADD3 UR5, UPT, UPT, UR6, 0xff, URZ ;  /* 0x000000ff06057890 */ /* 0x002fc4000fffe0ff */
[----:B------:R-:W-:Y:S02]  /*1420*/  UIADD3 UR47, UPT, UPT, UR6, 0x1fe, URZ ;  /* 0x000001fe062f7890 */ /* 0x000fe4000fffe0ff */
[----:B------:R-:W-:-:S04]  /*1430*/  USHF.R.S32.HI UR4, URZ, 0x1f, UR5 ;  /* 0x0000001fff047899 */ /* 0x000fc80008011405 */
[----:B------:R-:W-:-:S04]  /*1440*/  ULEA.HI UR4, UR4, UR5, URZ, 0x8 ;  /* 0x0000000504047291 */ /* 0x000fc8000f8f40ff */
[----:B------:R-:W-:Y:S02]  /*1450*/  USHF.R.S32.HI UR45, URZ, 0x8, UR4 ;  /* 0x00000008ff2d7899 */ /* 0x000fe40008011404 */
[----:B------:R-:W-:Y:S02]  /*1460*/  UIADD3 UR4, UPT, UPT, UR6, -0x1, URZ ;  /* 0xffffffff06047890 */ /* 0x000fe4000fffe0ff */
[----:B------:R-:W-:Y:S02]  /*1470*/  UISETP.LT.U32.AND UP0, UPT, UR45, 0x3, UPT ;  /* 0x000000032d00788c */ /* 0x000fe4000bf01070 */
[----:B------:R-:W-:Y:S02]  /*1480*/  UISETP.GE.U32.AND UP1, UPT, UR4, -0x1ff, UPT ;  /* 0xfffffe010400788c */ /* 0x000fe4000bf26070 */
[----:B------:R-:W-:-:S04]  /*1490*/  USEL UR29, UR45, 0x3, UP0 ;  /* 0x000000032d1d7887 */ /* 0x000fc80008000000 */
[----:B------:R-:W-:Y:S02]  /*14a0*/  UIADD3 UR23, UPT, UPT, UR29, -0x1, URZ ;  /* 0xffffffff1d177890 */ /* 0x000fe4000fffe0ff */
[----:B------:R-:W-:-:S03]  /*14b0*/  UIADD3 UR46, UPT, UPT, UR45, -UR29, URZ ;  /* 0x8000001d2d2e7290 */ /* 0x000fc6000fffe0ff */
[----:B------:R-:W-:-:S04]  /*14c0*/  @UP1 UIADD3 UR23, UPT, UPT, UR29, URZ, URZ ;  /* 0x000000ff1d171290 */ /* 0x000fc8000fffe0ff */
[----:B--2---:R-:W-:-:S12]  /*14d0*/  UIADD3 UR23, UPT, UPT, UR23, 0x1, URZ ;  /* 0x0000000117177890 */ /* 0x004fd8000fffe0ff */
.L_x_35:
[----:B------:R-:W-:Y:S01]  /*14e0*/  UISETP.NE.AND UP0, UPT, UR37, URZ, UPT ;  /* 0x000000ff2500728c */ /* 0x000fe2000bf05270 */
[----:B------:R-:W1:Y:S08]  /*14f0*/  S2UR UR37, SR_CgaCtaId ;  /* 0x00000000002579c3 */ /* 0x000e700000008800 */
[----:B------:R-:W-:Y:S05]  /*1500*/  BRA.U UP0, `(.L_x_18) ;  /* 0x0000000100347547 */ /* 0x000fea000b800000 */
[----:B------:R-:W2:Y:S01]  /*1510*/  S2R R2, SR_CgaCtaId ;  /* 0x0000000000027919 */ /* 0x000ea20000008800 */
[----:B------:R-:W-:-:S04]  /*1520*/  MOV R3, 0x400 ;  /* 0x0000040000037802 */ /* 0x000fc80000000f00 */
[----:B--2---:R-:W-:Y:S02]  /*1530*/  LEA R2, R2, R3, 0x18 ;  /* 0x0000000302027211 */ /* 0x004fe400078ec0ff */
[----:B------:R-:W-:-:S03]  /*1540*/  SHF.L.U32 R3, R11, 0x1f, RZ ;  /* 0x0000001f0b037819 */ /* 0x000fc600000006ff */
[----:B------:R-:W-:-:S04]  /*1550*/  IMAD R2, R12, 0x8, R2 ;  /* 0x000000080c027824 */ /* 0x000fc800078e0202 */
[----:B------:R-:W2:Y:S02]  /*1560*/  SYNCS.PHASECHK.TRANS64.TRYWAIT P0, [R2+URZ+0xd0], R3 ;  /* 0x0000d003020075a7 */ /* 0x000ea400080011ff */
[----:B--2---:R-:W-:Y:S05]  /*1570*/  @!P0 BRA `(.L_x_19) ;  /* 0x0000005800348947 */ /* 0x004fea0003800000 */
.L_x_103:
[----:B------:R-:W-:Y:S01]  /*1580*/  VIADD R12, R12, 0x1 ;  /* 0x000000010c0c7836 */ /* 0x000fe20000000000 */
[----:B------:R2:W-:Y:S04]  /*1590*/  SYNCS.ARRIVE.TRANS64.A1T0 RZ, [R2+URZ+0xc0], RZ ;  /* 0x0000c0ff02ff79a7 */ /* 0x0005e800081000ff */
[----:B------:R-:W-:-:S04]  /*15a0*/  ISETP.NE.AND P0, PT, R12, 0x2, PT ;  /* 0x000000020c00780c */ /* 0x000fc80003f05270 */
[----:B------:R-:W-:Y:S02]  /*15b0*/  SEL R12, R12, RZ, P0 ;  /* 0x000000ff0c0c7207 */ /* 0x000fe40000000000 */
[----:B--2---:R-:W-:-:S04]  /*15c0*/  SEL R2, RZ, 0x1, P0 ;  /* 0x00000001ff027807 */ /* 0x004fc80000000000 */
[----:B------:R-:W-:-:S07]  /*15d0*/  LOP3.LUT R11, R11, R2, RZ, 0x3c, !PT ;  /* 0x000000020b0b7212 */ /* 0x000fce00078e3cff */
.L_x_18:
[----:B------:R-:W-:Y:S01]  /*15e0*/  UMOV UR4, 0x400 ;  /* 0x0000040000047882 */ /* 0x000fe20000000000 */
[----:B------:R-:W-:Y:S01]  /*15f0*/  SHF.L.U32 R2, R15, 0x1f, RZ ;  /* 0x0000001f0f027819 */ /* 0x000fe200000006ff */
[----:B-1----:R-:W-:Y:S01]  /*1600*/  ULEA UR4, UR37, UR4, 0x18 ;  /* 0x0000000425047291 */ /* 0x002fe2000f8ec0ff */
[----:B------:R-:W-:Y:S01]  /*1610*/  R2UR UR59, R77 ;  /* 0x000000004d3b72ca */ /* 0x000fe200000e0000 */
[----:B------:R-:W-:Y:S01]  /*1620*/  UISETP.GE.U32.AND UP0, UPT, UR47, 0x1ff, UPT ;  /* 0x000001ff2f00788c */ /* 0x000fe2000bf06070 */
[----:B------:R-:W-:Y:S01]  /*1630*/  R2UR UR27, R76 ;  /* 0x000000004c1b72ca */ /* 0x000fe200000e0000 */
[----:B------:R-:W-:Y:S01]  /*1640*/  ULEA UR5, UR22, UR4, 0x3 ;  /* 0x0000000416057291 */ /* 0x000fe2000f8e18ff */
[----:B------:R-:W-:-:S08]  /*1650*/  UMOV UR13, URZ ;  /* 0x000000ff000d7c82 */ /* 0x000fd00008000000 */
[----:B------:R1:W2:Y:S01]  /*1660*/  SYNCS.PHASECHK.TRANS64.TRYWAIT P0, [UR5+0x18], R2 ;  /* 0x00001802ff0075a7 */ /* 0x0002a20008001105 */
[----:B------:R-:W-:Y:S02]  /*1670*/  USHF.L.U32 UR59, UR59, 0x6, URZ ;  /* 0x000000063b3b7899 */ /* 0x000fe400080006ff */
[----:B------:R-:W-:Y:S01]  /*1680*/  UIMAD UR27, UR27, 0x30, URZ ;  /* 0x000000301b1b78a4 */ /* 0x000fe2000f8e02ff */
[----:B------:R-:W-:Y:S11]  /*1690*/  BRA.U !UP0, `(.L_x_20) ;  /* 0x00000005082c7547 */ /* 0x000ff6000b800000 */
[----:B------:R-:W-:Y:S01]  /*16a0*/  UMOV UR21, URZ ;  /* 0x000000ff00157c82 */ /* 0x000fe20008000000 */
[----:B------:R-:W-:-:S05]  /*16b0*/  UMOV UR5, UR22 ;  /* 0x0000001600057c82 */ /* 0x000fca0008000000 */
.L_x_25:
[----:B--2---:R-:W-:Y:S01]  /*16c0*/  @!P5 MOV R3, 0xe000 ;  /* 0x0000e0000003d802 */ /* 0x004fe20000000f00 */
[----:B------:R-:W-:Y:S01]  /*16d0*/  ULEA UR57, UR5, UR4, 0x3 ;  /* 0x0000000405397291 */ /* 0x000fe2000f8e18ff */
[----:B-12---:R-:W-:Y:S11]  /*16e0*/  @P0 BRA `(.L_x_21) ;  /* 0x00000000000c0947 */ /* 0x006ff60003800000 */
[----:B------:R-:W-:Y:S04]  /*16f0*/  SHF.L.U32 R4, R15, 0x1f, RZ ;  /* 0x0000001f0f047819 */ /* 0x000fe800000006ff */
[----:B------:R-:W2:Y:S02]  /*1700*/  SYNCS.PHASECHK.TRANS64.TRYWAIT P0, [UR57+0x18], R4 ;  /* 0x00001804ff0075a7 */ /* 0x000ea40008001139 */
[----:B--2---:R-:W-:Y:S05]  /*1710*/  @!P0 BRA `(.L_x_22) ;  /* 0x0000005400e08947 */ /* 0x004fea0003800000 */
.L_x_21:
[----:B------:R2:W-:Y:S01]  /*1720*/  @!P5 SYNCS.ARRIVE.TRANS64 RZ, [UR57], R3 ;  /* 0x00000003ffffd9a7 */ /* 0x0005e20008000039 */
[----:B------:R-:W-:Y:S04]  /*1730*/  BSSY.RECONVERGENT B0, `(.L_x_23) ;  /* 0x0000003000007945 */ /* 0x000fe80003800200 */
[----:B------:R-:W-:Y:S05]  /*1740*/  @P4 BRA `(.L_x_24) ;  /* 0x0000000000044947 */ /* 0x000fea0003800000 */
[----:B------:R-:W-:Y:S05]  /*1750*/  BPT.TRAP 0x1 ;  /* 0x000000040000795c */ /* 0x000fea0000300000 */
.L_x_24:
[----:B------:R-:W-:Y:S05]  /*1760*/  BSYNC.RECONVERGENT B0 ;  /* 0x0000000000007941 */ /* 0x000fea0003800200 */
.L_x_23:
[----:B------:R-:W-:Y:S02]  /*1770*/  UIADD3 UR6, UPT, UPT, UR5, 0x1, URZ ;  /* 0x0000000105067890 */ /* 0x000fe4000fffe0ff */
[----:B------:R-:W-:Y:S02]  /*1780*/  ULEA UR32, UR5, UR4, 0xf ;  /* 0x0000000405207291 */ /* 0x000fe4000f8e78ff */
[----:B------:R-:W-:Y:S02]  /*1790*/  UISETP.NE.AND UP0, UPT, UR6, 0x3, UPT ;  /* 0x000000030600788c */ /* 0x000fe4000bf05270 */
[----:B------:R-:W-:Y:S02]  /*17a0*/  USHF.L.U32 UR58, UR21, 0x8, URZ ;  /* 0x00000008153a7899 */ /* 0x000fe400080006ff */
[----:B------:R-:W-:Y:S02]  /*17b0*/  USEL UR7, URZ, 0x1, UP0 ;  /* 0x00000001ff077887 */ /* 0x000fe40008000000 */
[----:B------:R-:W-:Y:S02]  /*17c0*/  USEL UR22, UR6, URZ, UP0 ;  /* 0x000000ff06167287 */ /* 0x000fe40008000000 */
[----:B------:R-:W-:Y:S02]  /*17d0*/  UIADD3 UR56, UPT, UPT, UR32, 0x3300, URZ ;  /* 0x0000330020387890 */ /* 0x000fe4000fffe0ff */
[----:B------:R-:W-:Y:S01]  /*17e0*/  ULEA UR6, UR22, UR4, 0x3 ;  /* 0x0000000416067291 */ /* 0x000fe2000f8e18ff */
[----:B------:R-:W-:Y:S01]  /*17f0*/  LOP3.LUT R15, R15, UR7, RZ, 0x3c, !PT ;  /* 0x000000070f0f7c12 */ /* 0x000fe2000f8e3cff */
[----:B------:R-:W-:Y:S01]  /*1800*/  UMOV UR30, 0x0 ;  /* 0x00000000001e7882 */ /* 0x000fe20000000000 */
[----:B------:R-:W-:Y:S01]  /*1810*/  UMOV UR31, 0x10000000 ;  /* 0x10000000001f7882 */ /* 0x000fe20000000000 */
[----:B------:R-:W-:Y:S01]  /*1820*/  UIADD3 UR50, UPT, UPT, UR58, 0x40, URZ ;  /* 0x000000403a327890 */ /* 0x000fe2000fffe0ff */
[----:B-1----:R-:W-:Y:S01]  /*1830*/  SHF.L.U32 R2, R15, 0x1f, RZ ;  /* 0x0000001f0f027819 */ /* 0x002fe200000006ff */
[----:B------:R-:W-:Y:S01]  /*1840*/  UIADD3 UR48, UPT, UPT, UR32, 0x5300, URZ ;  /* 0x0000530020307890 */ /* 0x000fe2000fffe0ff */
[----:B------:R-:W-:Y:S02]  /*1850*/  UMOV UR49, UR57 ;  /* 0x0000003900317c82 */ /* 0x000fe40008000000 */
[----:B------:R1:W1:Y:S01]  /*1860*/  SYNCS.PHASECHK.TRANS64.TRYWAIT P0, [UR6+0x18], R2 ;  /* 0x00001802ff0075a7 */ /* 0x0002620008001106 */
[----:B------:R-:W-:Y:S01]  /*1870*/  UIADD3 UR6, UP1, UPT, UR38, 0x80, URZ ;  /* 0x0000008026067890 */ /* 0x000fe2000ff3e0ff */
[----:B------:R-:W-:Y:S01]  /*1880*/  UMOV UR51, UR59 ;  /* 0x0000003b00337c82 */ /* 0x000fe20008000000 */
[----:B------:R-:W-:Y:S02]  /*1890*/  UMOV UR52, UR60 ;  /* 0x0000003c00347c82 */ /* 0x000fe40008000000 */
[----:B------:R-:W-:Y:S02]  /*18a0*/  UIADD3.X UR7, UPT, UPT, URZ, UR39, URZ, UP1, !UPT ;  /* 0x00000027ff077290 */ /* 0x000fe40008ffe4ff */
[----:B------:R-:W-:Y:S02]  /*18b0*/  UIADD3 UR42, UPT, UPT, UR58, 0x80, URZ ;  /* 0x000000803a2a7890 */ /* 0x000fe4000fffe0ff */
[----:B------:R-:W-:Y:S01]  /*18c0*/  UIADD3 UR40, UPT, UPT, UR32, 0x7300, URZ ;  /* 0x0000730020287890 */ /* 0x000fe2000fffe0ff */
[----:B------:R-:W-:Y:S01]  /*18d0*/  UMOV UR41, UR57 ;  /* 0x0000003900297c82 */ /* 0x000fe20008000000 */
[----:B------:R-:W-:Y:S01]  /*18e0*/  UMOV UR43, UR59 ;  /* 0x0000003b002b7c82 */ /* 0x000fe20008000000 */
[----:B------:R-:W-:Y:S02]  /*18f0*/  UMOV UR44, UR60 ;  /* 0x0000003c002c7c82 */ /* 0x000fe40008000000 */
[----:B------:R-:W-:Y:S01]  /*1900*/  UTMALDG.3D [UR56], [UR6], desc[UR30] ;  /* 0x00001e38060075b4 */ /* 0x000fe20008011000 */
[----:B------:R-:W-:Y:S02]  /*1910*/  UIADD3 UR34, UPT, UPT, UR58, 0xc0, URZ ;  /* 0x000000c03a227890 */ /* 0x000fe4000fffe0ff */
[----:B------:R-:W-:Y:S02]  /*1920*/  UIADD3 UR32, UPT, UPT, UR32, 0x9300, URZ ;  /* 0x0000930020207890 */ /* 0x000fe4000fffe0ff */
[----:B------:R-:W-:Y:S01]  /*1930*/  UIADD3 UR14, UP0, UPT, UR38, 0x180, URZ ;  /* 0x00000180260e7890 */ /* 0x000fe2000ff1e0ff */
[----:B------:R-:W-:Y:S01]  /*1940*/  UMOV UR33, UR57 ;  /* 0x0000003900217c82 */ /* 0x000fe20008000000 */
[----:B------:R-:W-:Y:S01]  /*1950*/  UTMALDG.3D [UR48], [UR6], desc[UR30] ;  /* 0x00001e30060075b4 */ /* 0x000fe20008011000 */
[----:B------:R-:W-:Y:S01]  /*1960*/  UMOV UR35, UR59 ;  /* 0x0000003b00237c82 */ /* 0x000fe20008000000 */
[----:B------:R-:W-:Y:S01]  /*1970*/  UMOV UR36, UR60 ;  /* 0x0000003c00247c82 */ /* 0x000fe20008000000 */
[----:B------:R-:W-:Y:S01]  /*1980*/  UIADD3.X UR15, UPT, UPT, URZ, UR39, URZ, UP0, !UPT ;  /* 0x00000027ff0f7290 */ /* 0x000fe200087fe4ff */
[----:B------:R-:W-:Y:S01]  /*1990*/  UMOV UR25, UR57 ;  /* 0x0000003900197c82 */ /* 0x000fe20008000000 */
[----:B------:R-:W-:Y:S01]  /*19a0*/  UMOV UR28, UR60 ;  /* 0x0000003c001c7c82 */ /* 0x000fe20008000000 */
[----:B------:R-:W-:Y:S01]  /*19b0*/  UMOV UR26, UR58 ;  /* 0x0000003a001a7c82 */ /* 0x000fe20008000000 */
[----:B------:R-:W-:Y:S01]  /*19c0*/  UTMALDG.3D [UR40], [UR6], desc[UR30] ;  /* 0x00001e28060075b4 */ /* 0x000fe20008011000 */
[----:B------:R-:W-:Y:S01]  /*19d0*/  UIMAD UR5, UR5, 0x6000, UR4 ;  /* 0x00006000050578a4 */ /* 0x000fe2000f8e0204 */
[----:B------:R-:W-:Y:S01]  /*19e0*/  UMOV UR9, UR57 ;  /* 0x0000003900097c82 */ /* 0x000fe20008000000 */
[----:B------:R-:W-:Y:S02]  /*19f0*/  UMOV UR11, UR27 ;  /* 0x0000001b000b7c82 */ /* 0x000fe40008000000 */
[----:B------:R-:W-:Y:S02]  /*1a00*/  UIADD3 UR24, UPT, UPT, UR5, 0x1b300, URZ ;  /* 0x0001b30005187890 */ /* 0x000fe4000fffe0ff */
[----:B------:R-:W-:Y:S01]  /*1a10*/  UIADD3 UR8, UPT, UPT, UR5, 0x1cb00, URZ ;  /* 0x0001cb0005087890 */ /* 0x000fe2000fffe0ff */
[----:B------:R-:W-:Y:S01]  /*1a20*/  UTMALDG.3D [UR32], [UR6], desc[UR30] ;  /* 0x00001e20060075b4 */ /* 0x000fe20008011000 */
[----:B------:R-:W-:Y:S01]  /*1a30*/  UMOV UR12, UR60 ;  /* 0x0000003c000c7c82 */ /* 0x000fe20008000000 */
[----:B------:R-:W-:Y:S01]  /*1a40*/  UMOV UR10, UR50 ;  /* 0x00000032000a7c82 */ /* 0x000fe20008000000 */
[----:B------:R-:W-:Y:S01]  /*1a50*/  UIADD3 UR16, UPT, UPT, UR5, 0x1e300, URZ ;  /* 0x0001e30005107890 */ /* 0x000fe2000fffe0ff */
[----:B------:R-:W-:Y:S01]  /*1a60*/  UMOV UR17, UR57 ;  /* 0x0000003900117c82 */ /* 0x000fe20008000000 */
[----:B------:R-:W-:Y:S01]  /*1a70*/  UMOV UR19, UR27 ;  /* 0x0000001b00137c82 */ /* 0x000fe20008000000 */
[----:B------:R-:W-:Y:S01]  /*1a80*/  UMOV UR20, UR60 ;  /* 0x0000003c00147c82 */ /* 0x000fe20008000000 */
[----:B------:R-:W-:Y:S01]  /*1a90*/  UTMALDG.3D [UR24], [UR14], desc[UR30] ;  /* 0x00001e180e0075b4 */ /* 0x000fe20008011000 */
[----:B------:R-:W-:Y:S01]  /*1aa0*/  UMOV UR18, UR42 ;  /* 0x0000002a00127c82 */ /* 0x000fe20008000000 */
[----:B------:R-:W-:Y:S01]  /*1ab0*/  UIADD3 UR21, UPT, UPT, UR21, 0x1, URZ ;  /* 0x0000000115157890 */ /* 0x000fe2000fffe0ff */
[----:B------:R-:W-:Y:S03]  /*1ac0*/  UMOV UR13, UR23 ;  /* 0x00000017000d7c82 */ /* 0x000fe60008000000 */
[----:B------:R-:W-:Y:S01]  /*1ad0*/  UISETP.NE.AND UP0, UPT, UR21, UR23, UPT ;  /* 0x000000171500728c */ /* 0x000fe2000bf05270 */
[----:B------:R3:W-:Y:S01]  /*1ae0*/  UTMALDG.3D [UR8], [UR14], desc[UR30] ;  /* 0x00001e080e0075b4 */ /* 0x0007e20008011000 */
[----:B------:R1:W-:Y:S01]  /*1af0*/  UTMALDG.3D [UR16], [UR14], desc[UR30] ;  /* 0x00001e100e0075b4 */ /* 0x0003e20008011000 */
[----:B---3--:R-:W-:Y:S01]  /*1b00*/  UIADD3 UR8, UPT, UPT, UR5, 0x1fb00, URZ ;  /* 0x0001fb0005087890 */ /* 0x008fe2000fffe0ff */
[----:B------:R-:W-:Y:S02]  /*1b10*/  UMOV UR10, UR34 ;  /* 0x00000022000a7c82 */ /* 0x000fe40008000000 */
[----:B------:R-:W-:Y:S06]  /*1b20*/  UMOV UR5, UR22 ;  /* 0x0000001600057c82 */ /* 0x000fec0008000000 */
[----:B------:R3:W-:Y:S02]  /*1b30*/  UTMALDG.3D [UR8], [UR14], desc[UR30] ;  /* 0x00001e080e0075b4 */ /* 0x0007e40008011000 */
[----:B---3--:R-:W-:Y:S05]  /*1b40*/  BRA.U UP0, `(.L_x_25) ;  /* 0xfffffff900dc7547 */ /* 0x008fea000b83ffff */
.L_x_20:
[----:B------:R-:W-:Y:S01]  /*1b50*/  ULEA UR5, UR22, UR4, 0x3 ;  /* 0x0000000416057291 */ /* 0x000fe2000f8e18ff */
[----:B-1----:R-:W-:Y:S01]  /*1b60*/  SHF.L.U32 R2, R15, 0x1f, RZ ;  /* 0x0000001f0f027819 */ /* 0x002fe200000006ff */
[----:B------:R-:W-:Y:S01]  /*1b70*/  @!P1 SYNCS.ARRIVE.TRANS64.A1T0 RZ, [UR4+0x58], RZ ;  /* 0x000058ffffff99a7 */ /* 0x000fe20008100004 */
[----:B------:R-:W-:-:S06]  /*1b80*/  UISETP.GT.AND UP0, UPT, UR45, UR29, UPT ;  /* 0x0000001d2d00728c */ /* 0x000fcc000bf04270 */
[----:B--2---:R1:W2:Y:S03]  /*1b90*/  SYNCS.PHASECHK.TRANS64.TRYWAIT P0, [UR5+0x18], R2 ;  /* 0x00001802ff0075a7 */ /* 0x0042a60008001105 */
[----:B------:R-:W-:Y:S05]  /*1ba0*/  BRA.U !UP0, `(.L_x_26) ;  /* 0x0000000508287547 */ /* 0x000fea000b800000 */
[----:B------:R-:W-:Y:S01]  /*1bb0*/  UIADD3 UR21, UPT, UPT, UR46, UR13, URZ ;  /* 0x0000000d2e157290 */ /* 0x000fe2000fffe0ff */
[----:B------:R-:W-:-:S11]  /*1bc0*/  UMOV UR5, UR22 ;  /* 0x0000001600057c82 */ /* 0x000fd60008000000 */
.L_x_31:
[----:B--2---:R-:W-:Y:S01]  /*1bd0*/  @!P5 MOV R3, 0xe000 ;  /* 0x0000e0000003d802 */ /* 0x004fe20000000f00 */
[----:B------:R-:W-:Y:S01]  /*1be0*/  ULEA UR57, UR5, UR4, 0x3 ;  /* 0x0000000405397291 */ /* 0x000fe2000f8e18ff */
[----:B-12---:R-:W-:Y:S11]  /*1bf0*/  @P0 BRA `(.L_x_27) ;  /* 0x00000000000c0947 */ /* 0x006ff60003800000 */
[----:B------:R-:W-:Y:S04]  /*1c00*/  SHF.L.U32 R4, R15, 0x1f, RZ ;  /* 0x0000001f0f047819 */ /* 0x000fe800000006ff */
[----:B------:R-:W2:Y:S02]  /*1c10*/  SYNCS.PHASECHK.TRANS64.TRYWAIT P0, [UR57+0x18], R4 ;  /* 0x00001804ff0075a7 */ /* 0x000ea40008001139 */
[----:B--2---:R-:W-:Y:S05]  /*1c20*/  @!P0 BRA `(.L_x_28) ;  /* 0x0000005000b48947 */ /* 0x004fea0003800000 */
.L_x_27:
[----:B------:R2:W-:Y:S01]  /*1c30*/  @!P5 SYNCS.ARRIVE.TRANS64 RZ, [UR57], R3 ;  /* 0x00000003ffffd9a7 */ /* 0x0005e20008000039 */
[----:B------:R-:W-:Y:S04]  /*1c40*/  BSSY.RECONVERGENT B0, `(.L_x_29) ;  /* 0x0000003000007945 */ /* 0x000fe80003800200 */
[----:B------:R-:W-:Y:S05]  /*1c50*/  @P4 BRA `(.L_x_30) ;  /* 0x0000000000044947 */ /* 0x000fea0003800000 */
[----:B------:R-:W-:Y:S05]  /*1c60*/  BPT.TRAP 0x1 ;  /* 0x000000040000795c */ /* 0x000fea0000300000 */
.L_x_30:
[----:B------:R-:W-:Y:S05]  /*1c70*/  BSYNC.RECONVERGENT B0 ;  /* 0x0000000000007941 */ /* 0x000fea0003800200 */
.L_x_29:
        /* <DEDUP_REMOVED lines=52> */
[----:B------:R-:W-:Y:S04]  /*1fc0*/  UIADD3 UR13, UPT, UPT, UR13, 0x1, URZ ;  /* 0x000000010d0d7890 */ /* 0x000fe8000fffe0ff */
        /* <DEDUP_REMOVED lines=8> */
.L_x_26:
[C---:B-1----:R-:W-:Y:S01]  /*2050*/  LEA R2, R14.reuse, UR4, 0x3 ;  /* 0x000000040e027c11 */ /* 0x042fe2000f8e18ff */
[----:B------:R-:W-:Y:S01]  /*2060*/  NOP ;  /* 0x0000000000007918 */ /* 0x000fe20000000000 */
[----:B--2---:R-:W-:Y:S02]  /*2070*/  SHF.L.U32 R3, R13, 0x1f, RZ ;  /* 0x0000001f0d037819 */ /* 0x004fe400000006ff */
[----:B------:R-:W-:Y:S02]  /*2080*/  LEA R4, R14, UR4, 0x4 ;  /* 0x000000040e047c11 */ /* 0x000fe4000f8e20ff */
[----:B------:R-:W1:Y:S02]  /*2090*/  SYNCS.PHASECHK.TRANS64.TRYWAIT P0, [R2+URZ+0x60], R3 ;  /* 0x00006003020075a7 */ /* 0x000e6400080011ff */
[----:B-1----:R-:W-:Y:S05]  /*20a0*/  @!P0 BRA `(.L_x_32) ;  /* 0x0000004c00ac8947 */ /* 0x002fea0003800000 */
.L_x_106:
[----:B------:R-:W2:Y:S01]  /*20b0*/  LDS.128 R4, [R4+0xf0] ;  /* 0x0000f00004047984 */ /* 0x000ea20000000c00 */
[----:B---3--:R-:W-:Y:S01]  /*20c0*/  ISETP.GE.AND P0, PT, R44, 0x1, PT ;  /* 0x000000012c00780c */ /* 0x008fe20003f06270 */
[----:B-1----:R-:W-:Y:S01]  /*20d0*/  VIADD R2, R2, 0x70 ;  /* 0x0000007002027836 */ /* 0x002fe20000000000 */
[----:B------:R-:W-:Y:S01]  /*20e0*/  @!PT LDS RZ, [RZ] ;  /* 0x00000000fffff984 */ /* 0x000fe20000000800 */
[----:B------:R-:W-:Y:S01]  /*20f0*/  @!PT LDS RZ, [RZ] ;  /* 0x00000000fffff984 */ /* 0x000fe20000000800 */
[----:B------:R-:W-:Y:S01]  /*2100*/  @!PT LDS RZ, [RZ] ;  /* 0x00000000fffff984 */ /* 0x000fe20000000800 */
[----:B------:R-:W-:Y:S01]  /*2110*/  @!PT LDS RZ, [RZ] ;  /* 0x00000000fffff984 */ /* 0x000fe20000000800 */
[----:B------:R1:W-:Y:S06]  /*2120*/  MEMBAR.ALL.CTA ;  /* 0x0000000000007992 */ /* 0x0003ec0000008000 */
[----:B-1----:R-:W1:Y:S01]  /*2130*/  FENCE.VIEW.ASYNC.S ;  /* 0x00000000000073c6 */ /* 0x002e620000000000 */
[----:B------:R-:W-:-:S04]  /*2140*/  PRMT R2, RZ, 0x654, R2 ;  /* 0x00000654ff027816 */ /* 0x000fc80000000002 */
[----:B-1----:R1:W-:Y:S01]  /*2150*/  SYNCS.ARRIVE.TRANS64.RED.A1T0 RZ, [R2+URZ], RZ ;  /* 0x000000ff02ff79a7 */ /* 0x0023e200081004ff */
[----:B--2---:R-:W-:-:S13]  /*2160*/  LOP3.LUT P2, RZ, R6, 0x1, RZ, 0xc0, !PT ;  /* 0x0000000106ff7812 */ /* 0x004fda000784c0ff */
[----:B------:R-:W-:Y:S01]  /*2170*/  @P2 SHF.R.U32.HI R3, RZ, 0x10, R5 ;  /* 0x00000010ff032819 */ /* 0x000fe20000011605 */
[----:B------:R-:W-:Y:S01]  /*2180*/  VOTEU.ANY UP0, P2 ;  /* 0x0000000000ff7886 */ /* 0x000fe20001000100 */
[----:B------:R-:W-:Y:S02]  /*2190*/  @P2 MOV R10, R4 ;  /* 0x00000004000a2202 */ /* 0x000fe40000000f00 */
[----:B------:R-:W-:Y:S02]  /*21a0*/  @P2 R2UR.BROADCAST UR5, R3 ;  /* 0x00000000030522ca */ /* 0x000fe400008e0000 */
[----:B------:R-:W-:-:S11]  /*21b0*/  @P2 LOP3.LUT R9, R5, 0xffff, RZ, 0xc0, !PT ;  /* 0x0000ffff05092812 */ /* 0x000fd600078ec0ff */
[----:B------:R-:W-:Y:S01]  /*21c0*/  @UP0 UMOV UR60, UR5 ;  /* 0x00000005003c0c82 */ /* 0x000fe20008000000 */
[----:B-1----:R-:W-:Y:S05]  /*21d0*/  @!P0 BRA `(.L_x_33) ;  /* 0x0000000000b88947 */ /* 0x002fea0003800000 */
[----:B------:R-:W4:Y:S01]  /*21e0*/  LDC.64 R4, c[0x0][0xb18] ;  /* 0x0002c600ff047b82 */ /* 0x000f220000000a00 */
[----:B------:R-:W-:-:S07]  /*21f0*/  ISETP.NE.AND P3, PT, R44, 0x1, PT ;  /* 0x000000012c00780c */ /* 0x000fce0003f65270 */
[----:B------:R-:W1:Y:S08]  /*2200*/  LDC.64 R6, c[0x0][0xb10] ;  /* 0x0002c400ff067b82 */ /* 0x000e700000000a00 */
[----:B------:R-:W2:Y:S08]  /*2210*/  LDC R16, c[0x0][0xb20] ;  /* 0x0002c800ff107b82 */ /* 0x000eb00000000800 */
[----:B------:R-:W3:Y:S01]  /*2220*/  LDC R17, c[0x0][0xb0c] ;  /* 0x0002c300ff117b82 */ /* 0x000ee20000000800 */
[----:B----4-:R-:W-:Y:S01]  /*2230*/  IMAD.HI.U32 R19, R0, R5, RZ ;  /* 0x0000000500137227 */ /* 0x010fe200078e00ff */
[----:B------:R-:W-:-:S03]  /*2240*/  ISETP.NE.AND P0, PT, R4, 0x1, PT ;  /* 0x000000010400780c */ /* 0x000fc60003f05270 */
[----:B------:R-:W-:-:S03]  /*2250*/  IMAD.HI.U32 R5, R9, R5, RZ ;  /* 0x0000000509057227 */ /* 0x000fc600078e00ff */
[----:B------:R-:W4:Y:S01]  /*2260*/  LDC.64 R2, c[0x0][0xb28] ;  /* 0x0002ca00ff027b82 */ /* 0x000f220000000a00 */
[----:B-1----:R-:W-:-:S04]  /*2270*/  IMAD.HI.U32 R20, R8, R6, RZ ;  /* 0x0000000608147227 */ /* 0x002fc800078e00ff */
[----:B------:R-:W-:Y:S01]  /*2280*/  IMAD.HI.U32 R21, R10, R6, RZ ;  /* 0x000000060a157227 */ /* 0x000fe200078e00ff */
[----:B------:R-:W-:Y:S02]  /*2290*/  SHF.R.U32.HI R20, RZ, R7, R20 ;  /* 0x00000007ff147219 */ /* 0x000fe40000011614 */
[-C--:B--2---:R-:W-:Y:S02]  /*22a0*/  SHF.R.U32.HI R19, RZ, R16.reuse, R19 ;  /* 0x00000010ff137219 */ /* 0x084fe40000011613 */
[----:B------:R-:W-:Y:S02]  /*22b0*/  SHF.R.U32.HI R5, RZ, R16, R5 ;  /* 0x00000010ff057219 */ /* 0x000fe40000011605 */
[----:B------:R-:W-:Y:S02]  /*22c0*/  SEL R19, R0, R19, !P0 ;  /* 0x0000001300137207 */ /* 0x000fe40004000000 */
[----:B------:R-:W-:Y:S02]  /*22d0*/  SHF.R.U32.HI R21, RZ, R7, R21 ;  /* 0x00000007ff157219 */ /* 0x000fe40000011615 */
[----:B---3--:R-:W-:-:S02]  /*22e0*/  ISETP.NE.AND P1, PT, R17, 0x1, PT ;  /* 0x000000011100780c */ /* 0x008fc40003f25270 */
[----:B------:R-:W-:Y:S02]  /*22f0*/  SEL R5, R9, R5, !P0 ;  /* 0x0000000509057207 */ /* 0x000fe40004000000 */
[----:B------:R-:W-:Y:S02]  /*2300*/  SEL R20, R8, R20, !P1 ;  /* 0x0000001408147207 */ /* 0x000fe40004800000 */
[----:B------:R-:W-:Y:S01]  /*2310*/  SEL R21, R10, R21, !P1 ;  /* 0x000000150a157207 */ /* 0x000fe20004800000 */
[----:B----4-:R-:W-:-:S04]  /*2320*/  IMAD.HI.U32 R18, R19, R2, RZ ;  /* 0x0000000213127227 */ /* 0x010fc800078e00ff */
        /* <DEDUP_REMOVED lines=10> */
[----:B------:R-:W-:-:S04]  /*23d0*/  @!P0 IMAD.HI.U32 R7, R21, R2, RZ ;  /* 0x0000000215078227 */ /* 0x000fc800078e00ff */
[----:B------:R-:W-:Y:S01]  /*23e0*/  IMAD.MOV R2, RZ, RZ, -R6 ;  /* 0x000000ffff027224 */ /* 0x000fe200078e0a06 */
[----:B------:R-:W-:Y:S02]  /*23f0*/  @!P0 SHF.R.U32.HI R3, RZ, R3, R7 ;  /* 0x00000003ff038219 */ /* 0x000fe40000011607 */
[----:B------:R-:W-:Y:S01]  /*2400*/  IADD3 R7, PT, PT, -R5, RZ, RZ ;  /* 0x000000ff05077210 */ /* 0x000fe20007ffe1ff */
[----:B------:R-:W-:Y:S01]  /*2410*/  IMAD R2, R44, R2, R5 ;  /* 0x000000022c027224 */ /* 0x000fe200078e0205 */
        /* <DEDUP_REMOVED lines=10> */
.L_x_33:
[----:B------:R-:W1:Y:S02]  /*24c0*/  LDCU UR5, c[0x0][0xb30] ;  /* 0x00016600ff0577ac */ /* 0x000e640008000800 */
[----:B-1----:R-:W-:-:S09]  /*24d0*/  UISETP.NE.AND UP0, UPT, UR5, 0x1, UPT ;  /* 0x000000010500788c */ /* 0x002fd2000bf05270 */
[----:B------:R-:W-:Y:S05]  /*24e0*/  BRA.U UP0, `(.L_x_34) ;  /* 0x0000000100407547 */ /* 0x000fea000b800000 */
[----:B------:R-:W1:Y:S08]  /*24f0*/  LDC.64 R4, c[0x0][0xb10] ;  /* 0x0002c400ff047b82 */ /* 0x000e700000000a00 */
[----:B------:R-:W2:Y:S08]  /*2500*/  LDC.64 R2, c[0x0][0xb18] ;  /* 0x0002c600ff027b82 */ /* 0x000eb00000000a00 */
[----:B------:R-:W3:Y:S08]  /*2510*/  LDC R6, c[0x0][0xb20] ;  /* 0x0002c800ff067b82 */ /* 0x000ef00000000800 */
[----:B------:R-:W4:Y:S01]  /*2520*/  LDC R7, c[0x0][0xb0c] ;  /* 0x0002c300ff077b82 */ /* 0x000f220000000800 */
[----:B-1----:R-:W-:-:S05]  /*2530*/  IMAD.HI.U32 R4, R10, R4, RZ ;  /* 0x000000040a047227 */ /* 0x002fca00078e00ff */
[----:B------:R-:W-:Y:S01]  /*2540*/  SHF.R.U32.HI R4, RZ, R5, R4 ;  /* 0x00000005ff047219 */ /* 0x000fe20000011604 */
[----:B--2---:R-:W-:Y:S01]  /*2550*/  IMAD.HI.U32 R3, R9, R3, RZ ;  /* 0x0000000309037227 */ /* 0x004fe200078e00ff */
[----:B------:R-:W-:-:S04]  /*2560*/  ISETP.NE.AND P0, PT, R2, 0x1, PT ;  /* 0x000000010200780c */ /* 0x000fc80003f05270 */
[----:B---3--:R-:W-:-:S04]  /*2570*/  SHF.R.U32.HI R3, RZ, R6, R3 ;  /* 0x00000006ff037219 */ /* 0x008fc80000011603 */
[----:B------:R-:W-:Y:S02]  /*2580*/  SEL R3, R9, R3, !P0 ;  /* 0x0000000309037207 */ /* 0x000fe40004000000 */
[----:B----4-:R-:W-:-:S04]  /*2590*/  ISETP.NE.AND P1, PT, R7, 0x1, PT ;  /* 0x000000010700780c */ /* 0x010fc80003f25270 */
[----:B------:R-:W-:-:S05]  /*25a0*/  SEL R4, R10, R4, !P1 ;  /* 0x000000040a047207 */ /* 0x000fca0004800000 */
[----:B------:R-:W-:Y:S02]  /*25b0*/  IMAD.IADD R5, R3, 0x1, -R4 ;  /* 0x0000000103057824 */ /* 0x000fe400078e0a04 */
[----:B------:R-:W-:Y:S02]  /*25c0*/  IMAD.IADD R3, R4, 0x1, -R3 ;  /* 0x0000000104037824 */ /* 0x000fe400078e0a03 */
[----:B------:R-:W-:Y:S02]  /*25d0*/  IMAD R10, R5, R7, R10 ;  /* 0x00000007050a7224 */ /* 0x000fe400078e020a */
[----:B------:R-:W-:-:S07]  /*25e0*/  IMAD R9, R3, R2, R9 ;  /* 0x0000000203097224 */ /* 0x000fce00078e0209 */
.L_x_34:
[----:B------:R-:W-:Y:S01]  /*25f0*/  VIADD R14, R14, 0x1 ;  /* 0x000000010e0e7836 */ /* 0x000fe20000000000 */
[----:B------:R-:W-:Y:S01]  /*2600*/  PLOP3.LUT P1, PT, PT, PT, PT, 0x80, 0x8 ;  /* 0x000000000008781c */ /* 0x000fe20003f2f070 */
[----:B------:R-:W-:Y:S02]  /*2610*/  IMAD.IADD R77, R10, 0x1, R75 ;  /* 0x000000010a4d7824 */ /* 0x000fe400078e024b */
[----:B------:R-:W-:Y:S01]  /*2620*/  IMAD.IADD R76, R9, 0x1, R74 ;  /* 0x00000001094c7824 */ /* 0x000fe200078e024a */
[----:B------:R-:W-:-:S04]  /*2630*/  ISETP.NE.AND P0, PT, R14, 0x2, PT ;  /* 0x000000020e00780c */ /* 0x000fc80003f05270 */
[----:B------:R-:W-:Y:S02]  /*2640*/  SEL R2, RZ, 0x1, P0 ;  /* 0x00000001ff027807 */ /* 0x000fe40000000000 */
[----:B------:R-:W-:Y:S02]  /*2650*/  SEL R14, R14, RZ, P0 ;  /* 0x000000ff0e0e7207 */ /* 0x000fe40000000000 */
[----:B------:R-:W-:Y:S01]  /*2660*/  LOP3.LUT R13, R13, R2, RZ, 0x3c, !PT ;  /* 0x000000020d0d7212 */ /* 0x000fe200078e3cff */
[----:B------:R-:W-:Y:S06]  /*2670*/  @P2 BRA `(.L_x_35) ;  /* 0xffffffec00982947 */ /* 0x000fec000383ffff */
[----:B------:R-:W-:Y:S01]  /*2680*/  UIADD3 UR6, UPT, UPT, UR4, 0x18, URZ ;  /* 0x0000001804067890 */ /* 0x000fe2000fffe0ff */
[----:B------:R-:W-:-:S03]  /*2690*/  SHF.L.U32 R2, R15, 0x1f, RZ ;  /* 0x0000001f0f027819 */ /* 0x000fc600000006ff */
[----:B------:R-:W-:-:S09]  /*26a0*/  ULEA UR4, UR22, UR6, 0x3 ;  /* 0x0000000616047291 */ /* 0x000fd2000f8e18ff */
[----:B------:R-:W1:Y:S02]  /*26b0*/  SYNCS.PHASECHK.TRANS64.TRYWAIT P0, [UR4], R2 ;  /* 0x00000002ff0075a7 */ /* 0x000e640008001104 */
[----:B-1----:R-:W-:Y:S05]  /*26c0*/  @!P0 BRA `(.L_x_36) ;  /* 0x0000004800388947 */ /* 0x002fea0003800000 */
.L_x_108:
[----:B------:R-:W-:-:S04]  /*26d0*/  UIADD3 UR4, UPT, UPT, UR22, 0x1, URZ ;  /* 0x0000000116047890 */ /* 0x000fc8000fffe0ff */
[----:B------:R-:W-:-:S04]  /*26e0*/  UISETP.NE.AND UP0, UPT, UR4, 0x3, UPT ;  /* 0x000000030400788c */ /* 0x000fc8000bf05270 */
[----:B------:R-:W-:Y:S02]  /*26f0*/  USEL UR7, URZ, 0x1, UP0 ;  /* 0x00000001ff077887 */ /* 0x000fe40008000000 */
[----:B------:R-:W-:-:S04]  /*2700*/  USEL UR4, UR4, URZ, UP0 ;  /* 0x000000ff04047287 */ /* 0x000fc80008000000 */
[----:B------:R-:W-:Y:S01]  /*2710*/  ULEA UR5, UR4, UR6, 0x3 ;  /* 0x0000000604057291 */ /* 0x000fe2000f8e18ff */
[----:B------:R-:W-:-:S04]  /*2720*/  LOP3.LUT R15, R15, UR7, RZ, 0x3c, !PT ;  /* 0x000000070f0f7c12 */ /* 0x000fc8000f8e3cff */
[----:B-1----:R-:W-:-:S04]  /*2730*/  SHF.L.U32 R2, R15, 0x1f, RZ ;  /* 0x0000001f0f027819 */ /* 0x002fc800000006ff */
[----:B------:R-:W1:Y:S02]  /*2740*/  SYNCS.PHASECHK.TRANS64.TRYWAIT P0, [UR5], R2 ;  /* 0x00000002ff0075a7 */ /* 0x000e640008001105 */
[----:B-1----:R-:W-:Y:S05]  /*2750*/  @!P0 BRA `(.L_x_37) ;  /* 0x00000048002c8947 */ /* 0x002fea0003800000 */
.L_x_110:
[----:B------:R-:W-:-:S04]  /*2760*/  UIADD3 UR4, UPT, UPT, UR4, 0x1, URZ ;  /* 0x0000000104047890 */ /* 0x000fc8000fffe0ff */
[----:B------:R-:W-:-:S04]  /*2770*/  UISETP.NE.AND UP0, UPT, UR4, 0x3, UPT ;  /* 0x000000030400788c */ /* 0x000fc8000bf05270 */
[----:B------:R-:W-:Y:S02]  /*2780*/  USEL UR5, URZ, 0x1, UP0 ;  /* 0x00000001ff057887 */ /* 0x000fe40008000000 */
[----:B------:R-:W-:-:S04]  /*2790*/  USEL UR4, UR4, URZ, UP0 ;  /* 0x000000ff04047287 */ /* 0x000fc80008000000 */
[----:B------:R-:W-:Y:S01]  /*27a0*/  ULEA UR4, UR4, UR6, 0x3 ;  /* 0x0000000604047291 */ /* 0x000fe2000f8e18ff */
[----:B-1----:R-:W-:-:S04]  /*27b0*/  LOP3.LUT R2, R15, UR5, RZ, 0x3c, !PT ;  /* 0x000000050f027c12 */ /* 0x002fc8000f8e3cff */
[----:B------:R-:W-:Y:S01]  /*27c0*/  SHF.L.U32 R2, R2, 0x1f, RZ ;  /* 0x0000001f02027819 */ /* 0x000fe200000006ff */
[----:B----4-:R-:W-:-:S07]  /*27d0*/  IMAD.U32 R0, RZ, RZ, UR4 ;  /* 0x00000004ff007e24 */ /* 0x010fce000f8e00ff */
.L_x_38:
[----:B-1----:R1:W2:Y:S02]  /*27e0*/  SYNCS.PHASECHK.TRANS64.TRYWAIT P0, [R0+URZ], R2 ;  /* 0x00000002000075a7 */ /* 0x0022a400080011ff */
[----:B--2---:R-:W-:Y:S05]  /*27f0*/  @!P0 NANOSLEEP.SYNCS 0x989680 ;  /* 0x009896800000895d */ /* 0x004fea0003900000 */
[----:B------:R-:W2:Y:S02]  /*2800*/  @!P0 SYNCS.PHASECHK.TRANS64 P0, [R0+URZ], R2 ;  /* 0x00000002000085a7 */ /* 0x000ea400080010ff */
[----:B--2---:R-:W-:Y:S05]  /*2810*/  @P0 EXIT ;  /* 0x000000000000094d */ /* 0x004fea0003800000 */
[----:B------:R-:W-:Y:S05]  /*2820*/  BRA `(.L_x_38) ;  /* 0xfffffffc00ec7947 */ /* 0x000fea000383ffff */
.L_x_17:
[----:B------:R-:W-:-:S04]  /*2830*/  UISETP.NE.AND UP1, UPT, UR37, URZ, UPT ;  /* 0x000000ff2500728c */ /* 0x000fc8000bf25270 */
[----:B------:R-:W-:-:S09]  /*2840*/  UISETP.NE.OR UP1, UPT, UR10, 0x1, UP1 ;  /* 0x000000010a00788c */ /* 0x000fd20008f25670 */
[----:B------:R-:W-:Y:S05]  /*2850*/  BRA.U UP1, `(.L_x_39) ;  /* 0x0000000501487547 */ /* 0x000fea000b800000 */
[----:B------:R-:W-:Y:S01]  /*2860*/  ISETP.NE.AND P2, PT, R2, RZ, PT ;  /* 0x000000ff0200720c */ /* 0x000fe20003f45270 */
[----:B------:R-:W-:Y:S01]  /*2870*/  IMAD.MOV.U32 R12, RZ, RZ, 0x1 ;  /* 0x00000001ff0c7424 */ /* 0x000fe200078e00ff */
[----:B------:R-:W-:Y:S02]  /*2880*/  CS2R R10, SRZ ;  /* 0x00000000000a7805 */ /* 0x000fe4000001ff00 */
[----:B------:R-:W-:Y:S01]  /*2890*/  CS2R R8, SRZ ;  /* 0x0000000000087805 */ /* 0x000fe2000001ff00 */
[----:B------:R-:W-:Y:S01]  /*28a0*/  UMOV UR4, 0x400 ;  /* 0x0000040000047882 */ /* 0x000fe20000000000 */
[----:B------:R-:W-:Y:S01]  /*28b0*/  UMOV UR5, URZ ;  /* 0x000000ff00057c82 */ /* 0x000fe20008000000 */
[----:B------:R-:W-:-:S12]  /*28c0*/  ULEA UR37, UR37, UR4, 0x18 ;  /* 0x0000000425257291 */ /* 0x000fd8000f8ec0ff */
.L_x_43:
[----:B------:R-:W-:Y:S02]  /*28d0*/  LEA R0, R8, UR37, 0x3 ;  /* 0x0000002508007c11 */ /* 0x000fe4000f8e18ff */
[----:B------:R-:W-:-:S03]  /*28e0*/  SHF.L.U32 R4, R9, 0x1f, RZ ;  /* 0x0000001f09047819 */ /* 0x000fc600000006ff */
[----:B------:R-:W-:Y:S01]  /*28f0*/  VIADD R5, R0, 0xd0 ;  /* 0x000000d000057836 */ /* 0x000fe20000000000 */
[----:B------:R-:W1:Y:S02]  /*2900*/  SYNCS.PHASECHK.TRANS64.TRYWAIT P0, [R0+URZ+0xc0], R4 ;  /* 0x0000c004000075a7 */ /* 0x000e6400080011ff */
[----:B-1----:R-:W-:Y:S05]  /*2910*/  @!P0 BRA `(.L_x_40) ;  /* 0x0000004400d48947 */ /* 0x002fea0003800000 */
.L_x_111:
[----:B------:R-:W-:Y:S01]  /*2920*/  ULEA UR4, UR5, UR37, 0x3 ;  /* 0x0000002505047291 */ /* 0x000fe2000f8e18ff */
[----:B-1----:R-:W-:Y:S01]  /*2930*/  PRMT R0, RZ, 0x654, R5 ;  /* 0x00000654ff007816 */ /* 0x002fe20000000005 */
[----:B------:R-:W-:Y:S01]  /*2940*/  @!P2 IMAD.MOV.U32 R4, RZ, RZ, 0x10 ;  /* 0x00000010ff04a424 */ /* 0x000fe200078e00ff */
[----:B------:R-:W-:Y:S01]  /*2950*/  SHF.L.U32 R5, R12, 0x1f, RZ ;  /* 0x0000001f0c057819 */ /* 0x000fe200000006ff */
[----:B------:R-:W-:Y:S01]  /*2960*/  UIADD3 UR6, UPT, UPT, UR4, 0x60, URZ ;  /* 0x0000006004067890 */ /* 0x000fe2000fffe0ff */
[----:B------:R1:W-:Y:S05]  /*2970*/  SYNCS.ARRIVE.TRANS64.RED.A1T0 RZ, [R0+URZ], RZ ;  /* 0x000000ff00ff79a7 */ /* 0x0003ea00081004ff */
[----:B------:R-:W-:Y:S01]  /*2980*/  IMAD.U32 R6, RZ, RZ, UR6 ;  /* 0x00000006ff067e24 */ /* 0x000fe2000f8e00ff */
[----:B------:R-:W2:Y:S04]  /*2990*/  SYNCS.PHASECHK.TRANS64.TRYWAIT P0, [UR4+0x70], R5 ;  /* 0x00007005ff0075a7 */ /* 0x000ea80008001104 */
[----:B------:R-:W-:Y:S01]  /*29a0*/  PRMT R6, R2, 0x654, R6 ;  /* 0x0000065402067816 */ /* 0x000fe20000000006 */
[----:B-12---:R-:W-:Y:S06]  /*29b0*/  @!P0 BRA `(.L_x_41) ;  /* 0x0000004400c08947 */ /* 0x006fec0003800000 */
.L_x_113:
[----:B------:R-:W-:Y:S01]  /*29c0*/  ULEA UR6, UR5, UR37, 0x4 ;  /* 0x0000002505067291 */ /* 0x000fe2000f8e20ff */
[----:B------:R-:W-:Y:S01]  /*29d0*/  SEL R3, R6, R3, !P2 ;  /* 0x0000000306037207 */ /* 0x000fe20005000000 */
[----:B------:R-:W-:Y:S01]  /*29e0*/  UIADD3 UR7, UPT, UPT, UR4, 0x60, URZ ;  /* 0x0000006004077890 */ /* 0x000fe2000fffe0ff */
[----:B-1----:R-:W-:Y:S01]  /*29f0*/  LEA R0, R11, UR37, 0x3 ;  /* 0x000000250b007c11 */ /* 0x002fe2000f8e18ff */
[----:B------:R-:W-:Y:S01]  /*2a00*/  UIADD3 UR6, UPT, UPT, UR6, 0xf0, URZ ;  /* 0x000000f006067890 */ /* 0x000fe2000fffe0ff */
[----:B------:R1:W-:Y:S01]  /*2a10*/  @!P2 SYNCS.ARRIVE.TRANS64.RED RZ, [R3+URZ], R4 ;  /* 0x0000000403ffa9a7 */ /* 0x0003e200080004ff */
[----:B------:R-:W-:Y:S01]  /*2a20*/  UIADD3 UR4, UPT, UPT, UR5, 0x1, URZ ;  /* 0x0000000105047890 */ /* 0x000fe2000fffe0ff */
[----:B------:R-:W-:-:S03]  /*2a30*/  VIADD R8, R8, 0x1 ;  /* 0x0000000108087836 */ /* 0x000fc60000000000 */
[----:B------:R-:W-:Y:S02]  /*2a40*/  UISETP.NE.AND UP0, UPT, UR4, 0x2, UPT ;  /* 0x000000020400788c */ /* 0x000fe4000bf05270 */
[----:B------:R-:W-:Y:S01]  /*2a50*/  ISETP.NE.AND P0, PT, R8, 0x2, PT ;  /* 0x000000020800780c */ /* 0x000fe20003f05270 */
[----:B------:R-:W-:Y:S06]  /*2a60*/  UGETNEXTWORKID.BROADCAST [UR6], [UR7] ;  /* 0x00000000060073ca */ /* 0x000fec0008000100 */
[----:B------:R-:W-:Y:S02]  /*2a70*/  USEL UR6, URZ, 0x1, UP0 ;  /* 0x00000001ff067887 */ /* 0x000fe40008000000 */
[----:B------:R-:W-:-:S04]  /*2a80*/  USEL UR5, UR4, URZ, UP0 ;  /* 0x000000ff04057287 */ /* 0x000fc80008000000 */
[----:B------:R-:W-:Y:S02]  /*2a90*/  LOP3.LUT R12, R12, UR6, RZ, 0x3c, !PT ;  /* 0x000000060c0c7c12 */ /* 0x000fe4000f8e3cff */
[----:B-1----:R-:W-:-:S04]  /*2aa0*/  SHF.L.U32 R4, R10, 0x1f, RZ ;  /* 0x0000001f0a047819 */ /* 0x002fc800000006ff */
[----:B------:R-:W1:Y:S02]  /*2ab0*/  SYNCS.PHASECHK.TRANS64.TRYWAIT P1, [R0+URZ+0x60], R4 ;  /* 0x00006004000075a7 */ /* 0x000e6400080211ff */
[----:B-1----:R-:W-:Y:S05]  /*2ac0*/  @!P1 BRA `(.L_x_42) ;  /* 0x0000004400949947 */ /* 0x002fea0003800000 */
.L_x_114:
[C---:B-1----:R-:W-:Y:S01]  /*2ad0*/  LEA R4, R11.reuse, UR37, 0x4 ;  /* 0x000000250b047c11 */ /* 0x042fe2000f8e20ff */
[----:B------:R-:W-:Y:S01]  /*2ae0*/  VIADD R0, R0, 0x70 ;  /* 0x0000007000007836 */ /* 0x000fe20000000000 */
[----:B------:R-:W-:Y:S01]  /*2af0*/  SEL R8, R8, RZ, P0 ;  /* 0x000000ff08087207 */ /* 0x000fe20000000000 */
[----:B------:R-:W-:-:S03]  /*2b00*/  VIADD R11, R11, 0x1 ;  /* 0x000000010b0b7836 */ /* 0x000fc60000000000 */
[----:B------:R-:W1:Y:S01]  /*2b10*/  LDS.128 R4, [R4+0xf0] ;  /* 0x0000f00004047984 */ /* 0x000e620000000c00 */
[----:B------:R-:W-:Y:S02]  /*2b20*/  PRMT R0, RZ, 0x654, R0 ;  /* 0x00000654ff007816 */ /* 0x000fe40000000000 */
[C---:B------:R-:W-:Y:S01]  /*2b30*/  ISETP.NE.AND P1, PT, R11.reuse, 0x2, PT ;  /* 0x000000020b00780c */ /* 0x040fe20003f25270 */
[----:B------:R-:W-:Y:S01]  /*2b40*/  @!PT LDS RZ, [RZ] ;  /* 0x00000000fffff984 */ /* 0x000fe20000000800 */
[----:B------:R-:W-:Y:S01]  /*2b50*/  @!PT LDS RZ, [RZ] ;  /* 0x00000000fffff984 */ /* 0x000fe20000000800 */
[----:B------:R-:W-:Y:S01]  /*2b60*/  @!PT LDS RZ, [RZ] ;  /* 0x00000000fffff984 */ /* 0x000fe20000000800 */
[----:B------:R-:W-:Y:S01]  /*2b70*/  @!PT LDS RZ, [RZ] ;  /* 0x00000000fffff984 */ /* 0x000fe20000000800 */
[----:B------:R2:W-:Y:S06]  /*2b80*/  MEMBAR.ALL.CTA ;  /* 0x0000000000007992 */ /* 0x0005ec0000008000 */
[----:B--2---:R-:W2:Y:S01]  /*2b90*/  FENCE.VIEW.ASYNC.S ;  /* 0x00000000000073c6 */ /* 0x004ea20000000000 */
[----:B------:R-:W-:Y:S01]  /*2ba0*/  SEL R11, R11, RZ, P1 ;  /* 0x000000ff0b0b7207 */ /* 0x000fe20000800000 */
[----:B--2---:R2:W-:Y:S01]  /*2bb0*/  SYNCS.ARRIVE.TRANS64.RED.A1T0 RZ, [R0+URZ], RZ ;  /* 0x000000ff00ff79a7 */ /* 0x0045e200081004ff */
[----:B-1----:R-:W-:-:S02]  /*2bc0*/  LOP3.LUT P3, RZ, R6, 0x1, RZ, 0xc0, !PT ;  /* 0x0000000106ff7812 */ /* 0x002fc4000786c0ff */
[----:B------:R-:W-:-:S04]  /*2bd0*/  SEL R4, RZ, 0x1, P1 ;  /* 0x00000001ff047807 */ /* 0x000fc80000800000 */
[----:B------:R-:W-:Y:S02]  /*2be0*/  LOP3.LUT R10, R10, R4, RZ, 0x3c, !PT ;  /* 0x000000040a0a7212 */ /* 0x000fe400078e3cff */
[----:B--2---:R-:W-:-:S04]  /*2bf0*/  SEL R0, RZ, 0x1, P0 ;  /* 0x00000001ff007807 */ /* 0x004fc80000000000 */
[----:B------:R-:W-:Y:S01]  /*2c00*/  LOP3.LUT R9, R9, R0, RZ, 0x3c, !PT ;  /* 0x0000000009097212 */ /* 0x000fe200078e3cff */
[----:B------:R-:W-:Y:S06]  /*2c10*/  @P3 BRA `(.L_x_43) ;  /* 0xfffffffc002c3947 */ /* 0x000fec000383ffff */
[----:B------:R-:W-:Y:S01]  /*2c20*/  ULEA UR4, UR5, UR37, 0x3 ;  /* 0x0000002505047291 */ /* 0x000fe2000f8e18ff */
[----:B------:R-:W-:-:S08]  /*2c30*/  SHF.L.U32 R2, R12, 0x1f, RZ ;  /* 0x0000001f0c027819 */ /* 0x000fd000000006ff */
[----:B------:R-:W1:Y:S02]  /*2c40*/  SYNCS.PHASECHK.TRANS64 P0, [UR4+0x70], R2 ;  /* 0x00007002ff0075a7 */ /* 0x000e640008001004 */
[----:B-1----:R-:W-:Y:S05]  /*2c50*/  @P0 BRA `(.L_x_44) ;  /* 0x0000000000080947 */ /* 0x002fea0003800000 */
[----:B------:R-:W1:Y:S02]  /*2c60*/  SYNCS.PHASECHK.TRANS64.TRYWAIT P0, [UR4+0x70], R2 ;  /* 0x00007002ff0075a7 */ /* 0x000e640008001104 */
[----:B-1----:R-:W-:Y:S05]  /*2c70*/  @!P0 BRA `(.L_x_45) ;  /* 0x00000044003c8947 */ /* 0x002fea0003800000 */
.L_x_44:
[----:B------:R-:W-:-:S04]  /*2c80*/  UIADD3 UR6, UPT, UPT, UR5, 0x1, URZ ;  /* 0x0000000105067890 */ /* 0x000fc8000fffe0ff */
[----:B------:R-:W-:-:S04]  /*2c90*/  UISETP.NE.AND UP0, UPT, UR6, 0x2, UPT ;  /* 0x000000020600788c */ /* 0x000fc8000bf05270 */
[----:B------:R-:W-:Y:S02]  /*2ca0*/  USEL UR7, URZ, 0x1, UP0 ;  /* 0x00000001ff077887 */ /* 0x000fe40008000000 */
[----:B------:R-:W-:-:S04]  /*2cb0*/  USEL UR6, UR6, URZ, UP0 ;  /* 0x000000ff06067287 */ /* 0x000fc80008000000 */
[----:B------:R-:W-:Y:S01]  /*2cc0*/  ULEA UR6, UR6, UR37, 0x3 ;  /* 0x0000002506067291 */ /* 0x000fe2000f8e18ff */
[----:B-1----:R-:W-:-:S04]  /*2cd0*/  LOP3.LUT R2, R12, UR7, RZ, 0x3c, !PT ;  /* 0x000000070c027c12 */ /* 0x002fc8000f8e3cff */
[----:B------:R-:W-:-:S04]  /*2ce0*/  SHF.L.U32 R0, R2, 0x1f, RZ ;  /* 0x0000001f02007819 */ /* 0x000fc800000006ff */
[----:B------:R-:W1:Y:S02]  /*2cf0*/  SYNCS.PHASECHK.TRANS64 P0, [UR6+0x70], R0 ;  /* 0x00007000ff0075a7 */ /* 0x000e640008001006 */
[----:B-1----:R-:W-:Y:S05]  /*2d00*/  @P0 EXIT ;  /* 0x000000000000094d */ /* 0x002fea0003800000 */
[----:B------:R-:W-:Y:S02]  /*2d10*/  SHF.L.U32 R2, R2, 0x1f, RZ ;  /* 0x0000001f02027819 */ /* 0x000fe400000006ff */
[----:B------:R-:W-:-:S07]  /*2d20*/  MOV R0, UR6 ;  /* 0x0000000600007c02 */ /* 0x000fce0008000f00 */
.L_x_46:
[----:B-1----:R1:W2:Y:S02]  /*2d30*/  SYNCS.PHASECHK.TRANS64.TRYWAIT P0, [R0+URZ+0x70], R2 ;  /* 0x00007002000075a7 */ /* 0x0022a400080011ff */
[----:B--2---:R-:W-:Y:S05]  /*2d40*/  @!P0 NANOSLEEP.SYNCS 0x989680 ;  /* 0x009896800000895d */ /* 0x004fea0003900000 */
[----:B------:R-:W2:Y:S02]  /*2d50*/  @!P0 SYNCS.PHASECHK.TRANS64 P0, [R0+URZ+0x70], R2 ;  /* 0x00007002000085a7 */ /* 0x000ea400080010ff */
[----:B--2---:R-:W-:Y:S05]  /*2d60*/  @P0 EXIT ;  /* 0x000000000000094d */ /* 0x004fea0003800000 */
[----:B------:R-:W-:Y:S05]  /*2d70*/  BRA `(.L_x_46) ;  /* 0xfffffffc00ec7947 */ /* 0x000fea000383ffff */
.L_x_39:
[----:B------:R-:W-:-:S09]  /*2d80*/  UISETP.NE.AND UP1, UPT, UR10, URZ, UPT ;  /* 0x000000ff0a00728c */ /* 0x000fd2000bf25270 */
[----:B------:R-:W-:Y:S05]  /*2d90*/  BRA.U UP1, `(.L_x_47) ;  /* 0x0000001101e47547 */ /* 0x000fea000b800000 */
[----:B------:R-:W-:Y:S01]  /*2da0*/  UMOV UR4, 0x40 ;  /* 0x0000004000047882 */ /* 0x000fe20000000000 */
[----:B------:R-:W-:Y:S01]  /*2db0*/  NOP ;  /* 0x0000000000007918 */ /* 0x000fe20000000000 */
[----:B------:R-:W-:-:S03]  /*2dc0*/  ULEA UR5, UR37, UR4, 0x18 ;  /* 0x0000000425057291 */ /* 0x000fc6000f8ec0ff */
[----:B------:R-:W-:Y:S02]  /*2dd0*/  UMOV UR4, 0x400 ;  /* 0x0000040000047882 */ /* 0x000fe40000000000 */
[----:B------:R-:W-:-:S04]  /*2de0*/  ULEA UR37, UR37, UR4, 0x18 ;  /* 0x0000000425257291 */ /* 0x000fc8000f8ec0ff */
[----:B------:R-:W1:Y:S02]  /*2df0*/  LDS.U8 R0, [UR5+0x1c] ;  /* 0x00001c05ff007984 */ /* 0x000e640008000000 */
[----:B-1----:R-:W-:-:S13]  /*2e00*/  ISETP.NE.AND P0, PT, R0, RZ, PT ;  /* 0x000000ff0000720c */ /* 0x002fda0003f05270 */
[----:B------:R-:W-:Y:S05]  /*2e10*/  @P0 BRA `(.L_x_48) ;  /* 0x0000000000580947 */ /* 0x000fea0003800000 */
[----:B------:R-:W-:-:S13]  /*2e20*/  ELECT P0, URZ, PT ;  /* 0x0000000000ff782f */ /* 0x000fda0003800000 */
[----:B------:R-:W-:Y:S05]  /*2e30*/  @!P0 BRA `(.L_x_49) ;  /* 0x0000000000608947 */ /* 0x000fea0003800000 */
[----:B------:R-:W-:Y:S01]  /*2e40*/  UMOV UR4, 0x10 ;  /* 0x0000001000047882 */ /* 0x000fe20000000000 */
[----:B------:R-:W-:Y:S01]  /*2e50*/  HFMA2 R0, -RZ, RZ, 0, 5.9604644775390625e-08 ;  /* 0x00000001ff007431 */ /* 0x000fe200000001ff */
[----:B------:R-:W-:-:S03]  /*2e60*/  MOV R2, 0xffff ;  /* 0x0000ffff00027802 */ /* 0x000fc60000000f00 */
[----:B------:R-:W-:Y:S04]  /*2e70*/  DEPBAR.LE SB1, 0x36 ;  /* 0x00009d800000791a */ /* 0x000fe80000000000 */
[----:B------:R-:W1:Y:S02]  /*2e80*/  UTCATOMSWS.FIND_AND_SET.ALIGN UP0, UR4, UR4 ;  /* 0x00000004000475e3 */ /* 0x000e640008000800 */
[----:B-1----:R-:W-:Y:S01]  /*2e90*/  MOV R3, UR4 ;  /* 0x0000000400037c02 */ /* 0x002fe20008000f00 */
[----:B------:R-:W-:Y:S06]  /*2ea0*/  BRA.U UP0, `(.L_x_50) ;  /* 0x0000000100187547 */ /* 0x000fec000b800000 */
.L_x_51:
[----:B------:R-:W-:Y:S05]  /*2eb0*/  NANOSLEEP 0x64 ;  /* 0x000000640000795d */ /* 0x000fea0003800000 */
[----:B------:R-:W-:-:S05]  /*2ec0*/  UMOV UR4, 0x10 ;  /* 0x0000001000047882 */ /* 0x000fca0000000000 */
[----:B------:R-:W-:Y:S04]  /*2ed0*/  DEPBAR.LE SB1, 0x36 ;  /* 0x00009d800000791a */ /* 0x000fe80000000000 */
[----:B------:R-:W1:Y:S02]  /*2ee0*/  UTCATOMSWS.FIND_AND_SET.ALIGN UP0, UR4, UR4 ;  /* 0x00000004000475e3 */ /* 0x000e640008000800 */
[----:B-1----:R-:W-:Y:S01]  /*2ef0*/  MOV R3, UR4 ;  /* 0x0000000400037c02 */ /* 0x002fe20008000f00 */
[----:B------:R-:W-:Y:S05]  /*2f00*/  BRA.U !UP0, `(.L_x_51) ;  /* 0xfffffffd08e87547 */ /* 0x000fea000b83ffff */
.L_x_50:
[-C--:B------:R-:W-:Y:S02]  /*2f10*/  SHF.L.U32 R2, R2, R3.reuse, RZ ;  /* 0x0000000302027219 */ /* 0x080fe400000006ff */
[----:B------:R-:W-:Y:S01]  /*2f20*/  SHF.L.U32 R0, R0, R3, RZ ;  /* 0x0000000300007219 */ /* 0x000fe200000006ff */
[----:B------:R-:W-:Y:S02]  /*2f30*/  IMAD.SHL.U32 R3, R3, 0x20, RZ ;  /* 0x0000002003037824 */ /* 0x000fe400078e00ff */
[----:B------:R1:W-:Y:S04]  /*2f40*/  ATOMS.OR RZ, [UR5+0x14], R2 ;  /* 0x00001402ffff798c */ /* 0x0003e8000b000005 */
[----:B------:R1:W-:Y:S04]  /*2f50*/  ATOMS.OR RZ, [UR5+0x18], R0 ;  /* 0x00001800ffff798c */ /* 0x0003e8000b000005 */
[----:B------:R1:W-:Y:S01]  /*2f60*/  STS [UR37+0x110], R3 ;  /* 0x00011003ff007988 */ /* 0x0003e20008000825 */
[----:B------:R-:W-:Y:S05]  /*2f70*/  BRA `(.L_x_49) ;  /* 0x0000000000107947 */ /* 0x000fea0003800000 */
.L_x_48:
[----:B------:R-:W-:Y:S02]  /*2f80*/  MOV R0, 0xffffffff ;  /* 0xffffffff00007802 */ /* 0x000fe40000000f00 */
[----:B------:R-:W-:-:S03]  /*2f90*/  MOV R2, 0x2fc0 ;  /* 0x00002fc000027802 */ /* 0x000fc60000000f00 */
[----:B------:R1:W-:Y:S04]  /*2fa0*/  STS [UR37+0x110], R0 ;  /* 0x00011000ff007988 */ /* 0x0003e80008000825 */
[----:B-1-3-5:R-:W-:Y:S05]  /*2fb0*/  CALL.REL.NOINC `($__internal_1_$__cuda_sm10x_tcgen05_guardrail_trap_phase_invalid_during_alloc) ;  /* 0x0000004400cc7944 */ /* 0x02afea0003c00000 */
.L_x_49:
[----:B------:R-:W-:Y:S05]  /*2fc0*/  WARPSYNC.ALL ;  /* 0x0000000000007948 */ /* 0x000fea0003800000 */
[----:B------:R-:W2:Y:S01]  /*2fd0*/  S2UR UR4, SR_CgaCtaId ;  /* 0x00000000000479c3 */ /* 0x000ea20000008800 */
[----:B------:R-:W-:Y:S01]  /*2fe0*/  UMOV UR70, 0x400 ;  /* 0x0000040000467882 */ /* 0x000fe20000000000 */
[----:B------:R-:W-:-:S06]  /*2ff0*/  NOP ;  /* 0x0000000000007918 */ /* 0x000fcc0000000000 */
[----:B------:R-:W-:Y:S06]  /*3000*/  BAR.ARV 0x6, 0xa0 ;  /* 0x0182800000007b1d */ /* 0x000fec0000002000 */
[----:B------:R-:W4:Y:S01]  /*3010*/  LDCU UR6, c[0x0][0x38c] ;  /* 0x00007180ff0677ac */ /* 0x000f220008000800 */
[----:B------:R-:W-:Y:S01]  /*3020*/  IMAD.MOV.U32 R11, RZ, RZ, 0x1 ;  /* 0x00000001ff0b7424 */ /* 0x000fe200078e00ff */
[----:B------:R-:W-:Y:S01]  /*3030*/  CS2R R8, SRZ ;  /* 0x0000000000087805 */ /* 0x000fe2000001ff00 */
[----:B------:R-:W-:Y:S01]  /*3040*/  IMAD.MOV.U32 R10, RZ, RZ, RZ ;  /* 0x000000ffff0a7224 */ /* 0x000fe200078e00ff */
[----:B------:R-:W3:Y:S01]  /*3050*/  LDCU UR8, c[0x0][0x38c] ;  /* 0x00007180ff0877ac */ /* 0x000ee20008000800 */
[----:B------:R-:W-:Y:S01]  /*3060*/  UMOV UR72, URZ ;  /* 0x000000ff00487c82 */ /* 0x000fe20008000000 */
[----:B------:R-:W-:Y:S01]  /*3070*/  UMOV UR5, URZ ;  /* 0x000000ff00057c82 */ /* 0x000fe20008000000 */
[----:B--2---:R-:W-:Y:S01]  /*3080*/  ULEA UR70, UR4, UR70, 0x18 ;  /* 0x0000004604467291 */ /* 0x004fe2000f8ec0ff */
[----:B------:R-:W-:Y:S01]  /*3090*/  UMOV UR76, 0x0 ;  /* 0x00000000004c7882 */ /* 0x000fe20000000000 */
[----:B------:R-:W-:-:S02]  /*30a0*/  UMOV UR77, 0x40c0010 ;  /* 0x040c0010004d7882 */ /* 0x000fc40000000000 */
[----:B------:R-:W-:Y:S01]  /*30b0*/  UIADD3 UR7, UPT, UPT, UR70, 0x1b300, URZ ;  /* 0x0001b30046077890 */ /* 0x000fe2000fffe0ff */
[----:B------:R-:W-:Y:S01]  /*30c0*/  UMOV UR74, 0x0 ;  /* 0x00000000004a7882 */ /* 0x000fe20000000000 */
[----:B------:R-:W-:Y:S01]  /*30d0*/  UMOV UR75, 0x40c0010 ;  /* 0x040c0010004b7882 */ /* 0x000fe20000000000 */
[----:B----4-:R-:W-:Y:S02]  /*30e0*/  UIADD3 UR6, UPT, UPT, UR6, 0xff, URZ ;  /* 0x000000ff06067890 */ /* 0x010fe4000fffe0ff */
[----:B-1----:R-:W1:Y:S02]  /*30f0*/  LDS R0, [UR70+0x110] ;  /* 0x00011046ff007984 */ /* 0x002e640008000800 */
[----:B------:R-:W-:Y:S02]  /*3100*/  USHF.R.S32.HI UR4, URZ, 0x1f, UR6 ;  /* 0x0000001fff047899 */ /* 0x000fe40008011406 */
[----:B---3--:R-:W-:Y:S02]  /*3110*/  UISETP.GE.AND UP3, UPT, UR8, 0x1, UPT ;  /* 0x000000010800788c */ /* 0x008fe4000bf66270 */
[----:B------:R-:W-:-:S02]  /*3120*/  ULEA.HI UR4, UR4, UR6, URZ, 0x8 ;  /* 0x0000000604047291 */ /* 0x000fc4000f8f40ff */
[----:B------:R-:W-:Y:S02]  /*3130*/  UIADD3 UR6, UPT, UPT, UR70, 0x3300, URZ ;  /* 0x0000330046067890 */ /* 0x000fe4000fffe0ff */
[----:B------:R-:W-:Y:S02]  /*3140*/  USHF.R.S32.HI UR9, URZ, 0x8, UR4 ;  /* 0x00000008ff097899 */ /* 0x000fe40008011404 */
[----:B------:R-:W-:Y:S02]  /*3150*/  USHF.R.U32.HI UR6, URZ, 0x4, UR6 ;  /* 0x00000004ff067899 */ /* 0x000fe40008011606 */
[----:B------:R-:W-:Y:S02]  /*3160*/  UISETP.LT.AND UP0, UPT, UR9, 0x1, UPT ;  /* 0x000000010900788c */ /* 0x000fe4000bf01270 */
[----:B------:R-:W-:Y:S01]  /*3170*/  USHF.R.U32.HI UR4, URZ, 0x4, UR7 ;  /* 0x00000004ff047899 */ /* 0x000fe20008011607 */
[----:B------:R-:W-:Y:S01]  /*3180*/  IMAD.U32 R12, RZ, RZ, UR9 ;  /* 0x00000009ff0c7e24 */ /* 0x000fe2000f8e00ff */
[----:B------:R-:W-:-:S02]  /*3190*/  USEL UR7, UR9, 0x1, !UP0 ;  /* 0x0000000109077887 */ /* 0x000fc4000c000000 */
[----:B------:R-:W-:Y:S02]  /*31a0*/  ULOP3.LUT UR6, UR6, 0x3fff, URZ, 0xc0, !UPT ;  /* 0x00003fff06067892 */ /* 0x000fe4000f8ec0ff */
[----:B------:R-:W-:Y:S02]  /*31b0*/  ULOP3.LUT UR4, UR4, 0x3fff, URZ, 0xc0, !UPT ;  /* 0x00003fff04047892 */ /* 0x000fe4000f8ec0ff */
[----:B------:R-:W-:Y:S02]  /*31c0*/  ULOP3.LUT UR71, UR6, 0x10000, URZ, 0xfc, !UPT ;  /* 0x0001000006477892 */ /* 0x000fe4000f8efcff */
[----:B------:R-:W-:Y:S02]  /*31d0*/  UIADD3 UR6, UPT, UPT, -UR7, URZ, URZ ;  /* 0x000000ff07067290 */ /* 0x000fe4000fffe1ff */
[----:B------:R-:W-:-:S04]  /*31e0*/  ULOP3.LUT UR4, UR4, 0x10000, URZ, 0xfc, !UPT ;  /* 0x0001000004047892 */ /* 0x000fc8000f8efcff */
[----:B------:R-:W-:Y:S02]  /*31f0*/  MOV R13, UR6 ;  /* 0x00000006000d7c02 */ /* 0x000fe40008000f00 */
[----:B-1----:R-:W-:-:S13]  /*3200*/  R2UR UR9, R0 ;  /* 0x00000000000972ca */ /* 0x002fda00000e0000 */
[----:B------:R-:W-:-:S07]  /*3210*/  MOV R14, UR9 ;  /* 0x00000009000e7c02 */ /* 0x000fce0008000f00 */
.L_x_58:
[----:B------:R-:W-:Y:S02]  /*3220*/  LEA R0, R10, UR70, 0x3 ;  /* 0x000000460a007c11 */ /* 0x000fe4000f8e18ff */
[----:B------:R-:W-:Y:S02]  /*3230*/  SHF.L.U32 R2, R9, 0x1f, RZ ;  /* 0x0000001f09027819 */ /* 0x000fe400000006ff */
[----:B------:R-:W-:Y:S01]  /*3240*/  PLOP3.LUT P0, PT, PT, PT, UP3, 0x80, 0x8 ;  /* 0x000000000008781c */ /* 0x000fe20003f0f038 */
[----:B------:R-:W-:Y:S01]  /*3250*/  VIADD R3, R0, 0x70 ;  /* 0x0000007000037836 */ /* 0x000fe20000000000 */
[----:B-1----:R-:W1:Y:S02]  /*3260*/  SYNCS.PHASECHK.TRANS64.TRYWAIT P1, [R0+URZ+0x60], R2 ;  /* 0x00006002000075a7 */ /* 0x002e6400080211ff */
[----:B-1----:R-:W-:Y:S09]  /*3270*/  @!P1 BRA `(.L_x_52) ;  /* 0x0000003c00d49947 */ /* 0x002ff20003800000 */
.L_x_116:
[----:B------:R-:W-:Y:S01]  /*3280*/  LEA R4, R10, UR70, 0x4 ;  /* 0x000000460a047c11 */ /* 0x000fe2000f8e20ff */
[----:B------:R-:W-:Y:S01]  /*3290*/  @UP3 ULEA UR6, UR5, UR70, 0x3 ;  /* 0x0000004605063291 */ /* 0x000fe2000f8e18ff */
[----:B------:R-:W-:Y:S01]  /*32a0*/  PLOP3.LUT P2, PT, PT, PT, PT, 0x80, 0x8 ;  /* 0x000000000008781c */ /* 0x000fe20003f4f070 */
[----:B------:R-:W-:Y:S01]  /*32b0*/  ULEA UR73, UR72, UR70, 0x3 ;  /* 0x0000004648497291 */ /* 0x000fe2000f8e18ff */
[----:B------:R-:W-:Y:S02]  /*32c0*/  PRMT R3, RZ, 0x654, R3 ;  /* 0x00000654ff037816 */ /* 0x000fe40000000003 */
[----:B------:R-:W2:Y:S01]  /*32d0*/  LDS.128 R4, [R4+0xf0] ;  /* 0x0000f00004047984 */ /* 0x000ea20000000c00 */
[----:B-1----:R-:W-:Y:S02]  /*32e0*/  @P0 SHF.L.U32 R2, R8, 0x1f, RZ ;  /* 0x0000001f08020819 */ /* 0x002fe400000006ff */
[----:B------:R-:W-:Y:S01]  /*32f0*/  SHF.L.U32 R0, R11, 0x1f, RZ ;  /* 0x0000001f0b007819 */ /* 0x000fe200000006ff */
[----:B------:R-:W-:Y:S01]  /*3300*/  @!PT LDS RZ, [RZ] ;  /* 0x00000000fffff984 */ /* 0x000fe20000000800 */
[----:B------:R-:W-:Y:S01]  /*3310*/  @!PT LDS RZ, [RZ] ;  /* 0x00000000fffff984 */ /* 0x000fe20000000800 */
[----:B------:R-:W-:Y:S01]  /*3320*/  @!PT LDS RZ, [RZ] ;  /* 0x00000000fffff984 */ /* 0x000fe20000000800 */
[----:B------:R-:W-:Y:S01]  /*3330*/  @!PT LDS RZ, [RZ] ;  /* 0x00000000fffff984 */ /* 0x000fe20000000800 */
[----:B------:R1:W-:Y:S06]  /*3340*/  MEMBAR.ALL.CTA ;  /* 0x0000000000007992 */ /* 0x0003ec0000008000 */
[----:B-1----:R-:W1:Y:S01]  /*3350*/  FENCE.VIEW.ASYNC.S ;  /* 0x00000000000073c6 */ /* 0x002e620000000000 */
[----:B------:R-:W-:Y:S01]  /*3360*/  R2UR UR8, R14 ;  /* 0x000000000e0872ca */ /* 0x000fe200000e0000 */
[----:B-1----:R1:W-:Y:S01]  /*3370*/  SYNCS.ARRIVE.TRANS64.RED.A1T0 RZ, [R3+URZ], RZ ;  /* 0x000000ff03ff79a7 */ /* 0x0023e200081004ff */
[----:B------:R1:W3:Y:S01]  /*3380*/  @P0 SYNCS.PHASECHK.TRANS64.TRYWAIT P2, [UR6], R2 ;  /* 0x00000002ff0005a7 */ /* 0x0002e20008041106 */
[----:B------:R-:W-:Y:S01]  /*3390*/  ULEA.HI UR6, UR72, UR72, URZ, 0x1 ;  /* 0x0000004848067291 */ /* 0x000fe2000f8f08ff */
[----:B--2---:R-:W-:-:S03]  /*33a0*/  LOP3.LUT P1, RZ, R6, 0x1, RZ, 0xc0, !PT ;  /* 0x0000000106ff7812 */ /* 0x004fc6000782c0ff */
[----:B------:R-:W-:Y:S02]  /*33b0*/  ULOP3.LUT UR7, UR6, 0xffe, URZ, 0xc0, !UPT ;  /* 0x00000ffe06077892 */ /* 0x000fe4000f8ec0ff */
[----:B------:R-:W-:Y:S02]  /*33c0*/  USHF.R.U32.HI UR10, URZ, 0x1, UR6 ;  /* 0x00000001ff0a7899 */ /* 0x000fe40008011606 */
[----:B------:R-:W-:Y:S02]  /*33d0*/  UIADD3 UR6, UPT, UPT, -UR7, UR72, URZ ;  /* 0x0000004807067290 */ /* 0x000fe4000fffe1ff */
[----:B------:R-:W-:-:S04]  /*33e0*/  UIMAD UR10, UR10, 0x30, UR8 ;  /* 0x000000300a0a78a4 */ /* 0x000fc8000f8e0208 */
[----:B------:R-:W-:Y:S01]  /*33f0*/  ULEA UR10, UR6, UR10, 0x14 ;  /* 0x0000000a060a7291 */ /* 0x000fe2000f8ea0ff */
[----:B------:R-:W2:Y:S02]  /*3400*/  SYNCS.PHASECHK.TRANS64.TRYWAIT P0, [UR73+0xa0], R0 ;  /* 0x0000a000ff0075a7 */ /* 0x000ea40008001149 */
[----:B-123--:R-:W-:Y:S09]  /*3410*/  @!P0 BRA `(.L_x_53) ;  /* 0x0000003c00808947 */ /* 0x00eff20003800000 */
.L_x_118:
[----:B------:R-:W-:Y:S01]  /*3420*/  IADD3 R10, PT, PT, R10, 0x1, RZ ;  /* 0x000000010a0a7810 */ /* 0x000fe20007ffe0ff */
[----:B------:R-:W-:Y:S06]  /*3430*/  BRA.U !UP3, `(.L_x_54) ;  /* 0x000000050bd87547 */ /* 0x000fec000b800000 */
[----:B------:R-:W-:Y:S01]  /*3440*/  R2UR UR68, R13 ;  /* 0x000000000d4472ca */ /* 0x000fe200000e0000 */
[----:B------:R-:W-:Y:S01]  /*3450*/  UPLOP3.LUT UP4, UPT, UPT, UPT, UPT, 0x40, 0x4 ;  /* 0x000000000004789c */ /* 0x000fe20003f8e870 */
[----:B------:R-:W-:-:S15]  /*3460*/  R2UR UR11, R12 ;  /* 0x000000000c0b72ca */ /* 0x000fde00000e0000 */
.L_x_57:
[----:B------:R-:W-:Y:S02]  /*3470*/  UIADD3 UR68, UPT, UPT, UR68, 0x1, URZ ;  /* 0x0000000144447890 */ /* 0x000fe4000fffe0ff */
[----:B--2---:R-:W-:Y:S02]  /*3480*/  ULEA UR7, UR5, UR70, 0x3 ;  /* 0x0000004605077291 */ /* 0x004fe4000f8e18ff */
[----:B------:R-:W-:Y:S01]  /*3490*/  UISETP.NE.AND UP0, UPT, UR68, URZ, UPT ;  /* 0x000000ff4400728c */ /* 0x000fe2000bf05270 */
[----:B------:R-:W-:Y:S10]  /*34a0*/  @P2 BRA `(.L_x_55) ;  /* 0x00000000000c2947 */ /* 0x000ff40003800000 */
[----:B-1----:R-:W-:Y:S04]  /*34b0*/  SHF.L.U32 R2, R8, 0x1f, RZ ;  /* 0x0000001f08027819 */ /* 0x002fe800000006ff */
[----:B------:R-:W1:Y:S02]  /*34c0*/  SYNCS.PHASECHK.TRANS64.TRYWAIT P0, [UR7], R2 ;  /* 0x00000002ff0075a7 */ /* 0x000e640008001107 */
[----:B-1----:R-:W-:Y:S05]  /*34d0*/  @!P0 BRA `(.L_x_56) ;  /* 0x0000003c00688947 */ /* 0x002fea0003800000 */
.L_x_55:
[----:B------:R-:W-:Y:S01]  /*34e0*/  UISETP.NE.AND UP1, UPT, UR11, 0x1, UPT ;  /* 0x000000010b00788c */ /* 0x000fe2000bf25270 */
[----:B------:R-:W-:Y:S01]  /*34f0*/  PLOP3.LUT P2, PT, PT, PT, PT, 0x80, 0x8 ;  /* 0x000000000008781c */ /* 0x000fe20003f4f070 */
[----:B------:R-:W-:Y:S01]  /*3500*/  UIADD3 UR9, UPT, UPT, UR5, 0x1, URZ ;  /* 0x0000000105097890 */ /* 0x000fe2000fffe0ff */
[----:B------:R-:W-:Y:S01]  /*3510*/  MOV.SPILL R3, UR73 ;  /* 0x0000004900037c02 */ /* 0x000fe20009000f00 */
[----:B------:R-:W-:Y:S01]  /*3520*/  UIADD3 UR69, UPT, UPT, UR7, 0x18, URZ ;  /* 0x0000001807457890 */ /* 0x000fe2000fffe0ff */
[----:B-1----:R-:W-:Y:S01]  /*3530*/  MOV.SPILL R2, UR72 ;  /* 0x0000004800027c02 */ /* 0x002fe20009000f00 */
[----:B------:R-:W-:Y:S01]  /*3540*/  UISETP.NE.AND UP2, UPT, UR9, 0x3, UPT ;  /* 0x000000030900788c */ /* 0x000fe2000bf45270 */
[----:B------:R-:W-:Y:S01]  /*3550*/  PLOP3.LUT P0, PT, PT, PT, UP1, 0x80, 0x8 ;  /* 0x000000000008781c */ /* 0x000fe20003f0f018 */
[----:B------:R-:W-:Y:S02]  /*3560*/  UIMAD UR6, UR5, 0x600, UR4 ;  /* 0x00000600050678a4 */ /* 0x000fe4000f8e0204 */
[----:B------:R-:W-:Y:S02]  /*3570*/  ULEA UR8, UR5, UR71, 0xb ;  /* 0x0000004705087291 */ /* 0x000fe4000f8e58ff */
[----:B------:R-:W-:Y:S02]  /*3580*/  USEL UR7, URZ, 0x1, UP2 ;  /* 0x00000001ff077887 */ /* 0x000fe40009000000 */
[----:B------:R-:W-:Y:S02]  /*3590*/  USEL UR5, UR9, URZ, UP2 ;  /* 0x000000ff09057287 */ /* 0x000fe40009000000 */
[----:B------:R-:W-:Y:S02]  /*35a0*/  UIADD3 UR20, UPT, UPT, UR6, 0x2, URZ ;  /* 0x0000000206147890 */ /* 0x000fe4000fffe0ff */
[----:B------:R-:W-:Y:S01]  /*35b0*/  @UP1 ULEA UR9, UR5, UR70, 0x3 ;  /* 0x0000004605091291 */ /* 0x000fe2000f8e18ff */
[----:B------:R-:W-:Y:S01]  /*35c0*/  LOP3.LUT R8, R8, UR7, RZ, 0x3c, !PT ;  /* 0x0000000708087c12 */ /* 0x000fe2000f8e3cff */
[----:B------:R-:W-:Y:S02]  /*35d0*/  UIADD3 UR18, UPT, UPT, UR8, 0x2, URZ ;  /* 0x0000000208127890 */ /* 0x000fe4000fffe0ff */
[----:B------:R-:W-:Y:S01]  /*35e0*/  UIADD3 UR14, UPT, UPT, UR6, 0x4, URZ ;  /* 0x00000004060e7890 */ /* 0x000fe2000fffe0ff */
[----:B------:R-:W-:Y:S01]  /*35f0*/  @P0 SHF.L.U32 R0, R8, 0x1f, RZ ;  /* 0x0000001f08000819 */ /* 0x000fe200000006ff */
[----:B------:R-:W-:Y:S02]  /*3600*/  UIADD3 UR12, UPT, UPT, UR8, 0x4, URZ ;  /* 0x00000004080c7890 */ /* 0x000fe4000fffe0ff */
[----:B------:R-:W-:Y:S01]  /*3610*/  UIADD3 UR66, UPT, UPT, UR6, 0x6, URZ ;  /* 0x0000000606427890 */ /* 0x000fe2000fffe0ff */
[----:B------:R2:W3:Y:S01]  /*3620*/  @P0 SYNCS.PHASECHK.TRANS64.TRYWAIT P2, [UR9], R0 ;  /* 0x00000000ff0005a7 */ /* 0x0004e20008041109 */
[----:B------:R-:W-:Y:S02]  /*3630*/  UIADD3 UR64, UPT, UPT, UR8, 0x6, URZ ;  /* 0x0000000608407890 */ /* 0x000fe4000fffe0ff */
        /* <DEDUP_REMOVED lines=22> */
[----:B------:R-:W-:Y:S01]  /*37a0*/  UIADD3 UR11, UPT, UPT, UR11, -0x1, URZ ;  /* 0xffffffff0b0b7890 */ /* 0x000fe2000fffe0ff */
[----:B------:R-:W-:Y:S01]  /*37b0*/  UMOV UR7, 0x40004040 ;  /* 0x4000404000077882 */ /* 0x000fe20000000000 */
[----:B------:R-:W-:Y:S01]  /*37c0*/  UMOV UR72, 0x0 ;  /* 0x0000000000487882 */ /* 0x000fe20000000000 */
[----:B------:R-:W-:Y:S01]  /*37d0*/  UMOV UR73, 0x40c0010 ;  /* 0x040c001000497882 */ /* 0x000fe20000000000 */
[----:B------:R-:W-:Y:S01]  /*37e0*/  UMOV UR9, 0x40004040 ;  /* 0x4000404000097882 */ /* 0x000fe20000000000 */
[----:B------:R-:W-:Y:S01]  /*37f0*/  UMOV UR21, 0x40004040 ;  /* 0x4000404000157882 */ /* 0x000fe20000000000 */
[----:B------:R1:W-:Y:S01]  /*3800*/  UTCHMMA gdesc[UR8], gdesc[UR6], tmem[UR10], tmem[UR72], idesc[UR73], UP4 ;  /* 0x00ff4806080075ea */ /* 0x0003e2000a00000a */
[----:B------:R-:W-:Y:S01]  /*3810*/  UPLOP3.LUT UP4, UPT, UPT, UPT, UPT, 0x80, 0x8 ;  /* 0x000000000008789c */ /* 0x000fe20003f8f070 */
[----:B------:R-:W-:Y:S01]  /*3820*/  UMOV UR19, 0x40004040 ;  /* 0x4000404000137882 */ /* 0x000fe20000000000 */
[----:B------:R-:W-:Y:S01]  /*3830*/  UMOV UR15, 0x40004040 ;  /* 0x40004040000f7882 */ /* 0x000fe20000000000 */
[----:B------:R4:W-:Y:S01]  /*3840*/  UTCHMMA gdesc[UR18], gdesc[UR20], tmem[UR10], tmem[UR72], idesc[UR73], UPT ;  /* 0x00ff4814120075ea */ /* 0x0009e2000b80000a */
[----:B------:R-:W-:Y:S01]  /*3850*/  UMOV UR13, 0x40004040 ;  /* 0x40004040000d7882 */ /* 0x000fe20000000000 */
        /* <DEDUP_REMOVED lines=18> */
[----:B-1----:R-:W-:Y:S02]  /*3980*/  UIADD3 UR6, UPT, UPT, UR6, 0x486, URZ ;  /* 0x0000048606067890 */ /* 0x002fe4000fffe0ff */
[----:B------:R-:W-:Y:S01]  /*3990*/  UIADD3 UR8, UPT, UPT, UR8, 0x606, URZ ;  /* 0x0000060608087890 */ /* 0x000fe2000fffe0ff */
[----:B------:R-:W-:Y:S01]  /*39a0*/  UMOV UR31, 0x40004040 ;  /* 0x40004040001f7882 */ /* 0x000fe20000000000 */
[----:B----4-:R-:W-:Y:S01]  /*39b0*/  UMOV UR20, 0x0 ;  /* 0x0000000000147882 */ /* 0x010fe20000000000 */
[----:B------:R-:W-:Y:S01]  /*39c0*/  UMOV UR21, 0x40c0010 ;  /* 0x040c001000157882 */ /* 0x000fe20000000000 */
[----:B------:R-:W-:Y:S01]  /*39d0*/  UMOV UR18, 0x0 ;  /* 0x0000000000127882 */ /* 0x000fe20000000000 */
[----:B------:R1:W-:Y:S01]  /*39e0*/  UTCHMMA gdesc[UR12], gdesc[UR14], tmem[UR10], tmem[UR20], idesc[UR21], UPT ;  /* 0x00ff140e0c0075ea */ /* 0x0003e2000b80000a */
[----:B------:R2:W-:Y:S01]  /*39f0*/  UTCHMMA gdesc[UR64], gdesc[UR66], tmem[UR10], tmem[UR20], idesc[UR21], UPT ;  /* 0x00ff1442400075ea */ /* 0x0005e2000b80000a */
[----:B------:R-:W-:Y:S01]  /*3a00*/  UMOV UR19, 0x40c0010 ;  /* 0x040c001000137882 */ /* 0x000fe20000000000 */
[----:B------:R2:W-:Y:S01]  /*3a10*/  UTCHMMA gdesc[UR60], gdesc[UR62], tmem[UR10], tmem[UR20], idesc[UR21], UPT ;  /* 0x00ff143e3c0075ea */ /* 0x0005e2000b80000a */
[----:B------:R2:W-:Y:S01]  /*3a20*/  UTCHMMA gdesc[UR56], gdesc[UR58], tmem[UR10], tmem[UR18], idesc[UR19], UPT ;  /* 0x00ff123a380075ea */ /* 0x0005e2000b80000a */
[----:B------:R2:W-:Y:S01]  /*3a30*/  UTCHMMA gdesc[UR52], gdesc[UR54], tmem[UR10], tmem[UR18], idesc[UR19], UPT ;  /* 0x00ff1236340075ea */ /* 0x0005e2000b80000a */
[----:B------:R-:W-:Y:S01]  /*3a40*/  UMOV UR29, 0x40004040 ;  /* 0x40004040001d7882 */ /* 0x000fe20000000000 */
[----:B------:R-:W-:Y:S01]  /*3a50*/  UMOV UR27, 0x40004040 ;  /* 0x40004040001b7882 */ /* 0x000fe20000000000 */
[----:B------:R-:W-:Y:S01]  /*3a60*/  UMOV UR25, 0x40004040 ;  /* 0x4000404000197882 */ /* 0x000fe20000000000 */
[----:B------:R-:W-:Y:S01]  /*3a70*/  UMOV UR23, 0x40004040 ;  /* 0x4000404000177882 */ /* 0x000fe20000000000 */
[----:B------:R-:W-:Y:S01]  /*3a80*/  UMOV UR17, 0x40004040 ;  /* 0x4000404000117882 */ /* 0x000fe20000000000 */
[----:B------:R-:W-:Y:S02]  /*3a90*/  R2UR.FILL UR73, R3 ;  /* 0x00000000034972ca */ /* 0x000fe400004e0000 */
[----:B------:R-:W-:Y:S01]  /*3aa0*/  R2UR.FILL UR72, R2 ;  /* 0x00000000024872ca */ /* 0x000fe200004e0000 */
[----:B-1----:R-:W-:Y:S01]  /*3ab0*/  UMOV UR12, 0x0 ;  /* 0x00000000000c7882 */ /* 0x002fe20000000000 */
[----:B------:R-:W-:Y:S01]  /*3ac0*/  UMOV UR13, 0x40c0010 ;  /* 0x040c0010000d7882 */ /* 0x000fe20000000000 */
[----:B------:R-:W-:Y:S01]  /*3ad0*/  UMOV UR14, 0x0 ;  /* 0x00000000000e7882 */ /* 0x000fe20000000000 */
[----:B------:R2:W-:Y:S01]  /*3ae0*/  UTCHMMA gdesc[UR48], gdesc[UR50], tmem[UR10], tmem[UR12], idesc[UR13], UPT ;  /* 0x00ff0c32300075ea */ /* 0x0005e2000b80000a */
[----:B------:R2:W-:Y:S01]  /*3af0*/  UTCHMMA gdesc[UR44], gdesc[UR46], tmem[UR10], tmem[UR12], idesc[UR13], UPT ;  /* 0x00ff0c2e2c0075ea */ /* 0x0005e2000b80000a */
[----:B------:R2:W-:Y:S01]  /*3b00*/  UTCHMMA gdesc[UR40], gdesc[UR42], tmem[UR10], tmem[UR12], idesc[UR13], UPT ;  /* 0x00ff0c2a280075ea */ /* 0x0005e2000b80000a */
[----:B------:R2:W-:Y:S01]  /*3b10*/  UTCHMMA gdesc[UR36], gdesc[UR38], tmem[UR10], tmem[UR20], idesc[UR21], UPT ;  /* 0x00ff1426240075ea */ /* 0x0005e2000b80000a */
[----:B------:R-:W-:Y:S01]  /*3b20*/  UMOV UR15, 0x40c0010 ;  /* 0x040c0010000f7882 */ /* 0x000fe20000000000 */
[----:B------:R2:W-:Y:S01]  /*3b30*/  UTCHMMA gdesc[UR32], gdesc[UR34], tmem[UR10], tmem[UR18], idesc[UR19], UPT ;  /* 0x00ff1222200075ea */ /* 0x0005e2000b80000a */
[----:B------:R2:W-:Y:S01]  /*3b40*/  UTCHMMA gdesc[UR28], gdesc[UR30], tmem[UR10], tmem[UR14], idesc[UR15], UPT ;  /* 0x00ff0e1e1c0075ea */ /* 0x0005e2000b80000a */
[----:B------:R2:W-:Y:S01]  /*3b50*/  UTCHMMA gdesc[UR24], gdesc[UR26], tmem[UR10], tmem[UR12], idesc[UR13], UPT ;  /* 0x00ff0c1a180075ea */ /* 0x0005e2000b80000a */
[----:B------:R2:W-:Y:S01]  /*3b60*/  UTCHMMA gdesc[UR16], gdesc[UR22], tmem[UR10], tmem[UR76], idesc[UR77], UPT ;  /* 0x00ff4c16100075ea */ /* 0x0005e2000b80000a */
[----:B------:R2:W-:Y:S01]  /*3b70*/  UTCHMMA gdesc[UR8], gdesc[UR6], tmem[UR10], tmem[UR74], idesc[UR75], UPT ;  /* 0x00ff4a06080075ea */ /* 0x0005e2000b80000a */
[----:B------:R2:W-:Y:S01]  /*3b80*/  UTCBAR [UR69], URZ ;  /* 0x000000ff450073e9 */ /* 0x0005e200080000ff */
[----:B---3--:R-:W-:Y:S05]  /*3b90*/  BRA.U UP0, `(.L_x_57) ;  /* 0xfffffff900347547 */ /* 0x008fea000b83ffff */
.L_x_54:
[----:B--2---:R-:W-:Y:S01]  /*3ba0*/  UIADD3 UR6, UPT, UPT, UR72, 0x1, URZ ;  /* 0x0000000148067890 */ /* 0x004fe2000fffe0ff */
[C---:B------:R-:W-:Y:S01]  /*3bb0*/  ISETP.NE.AND P0, PT, R10.reuse, 0x2, PT ;  /* 0x000000020a00780c */ /* 0x040fe20003f05270 */
[----:B------:R-:W-:Y:S02]  /*3bc0*/  UIADD3 UR7, UPT, UPT, UR73, 0x80, URZ ;  /* 0x0000008049077890 */ /* 0x000fe4000fffe0ff */
[----:B------:R-:W-:Y:S01]  /*3bd0*/  UISETP.NE.AND UP0, UPT, UR6, 0x4, UPT ;  /* 0x000000040600788c */ /* 0x000fe2000bf05270 */
[----:B-1----:R-:W-:Y:S02]  /*3be0*/  SEL R0, RZ, 0x1, P0 ;  /* 0x00000001ff007807 */ /* 0x002fe40000000000 */
[----:B------:R-:W-:Y:S01]  /*3bf0*/  SEL R10, R10, RZ, P0 ;  /* 0x000000ff0a0a7207 */ /* 0x000fe20000000000 */
[----:B------:R-:W-:Y:S01]  /*3c00*/  USEL UR8, URZ, 0x1, UP0 ;  /* 0x00000001ff087887 */ /* 0x000fe20008000000 */
[----:B------:R-:W-:Y:S01]  /*3c10*/  LOP3.LUT R9, R9, R0, RZ, 0x3c, !PT ;  /* 0x0000000009097212 */ /* 0x000fe200078e3cff */
[----:B------:R-:W-:Y:S01]  /*3c20*/  USEL UR72, UR6, URZ, UP0 ;  /* 0x000000ff06487287 */ /* 0x000fe20008000000 */
[----:B------:R1:W-:Y:S03]  /*3c30*/  UTCBAR [UR7], URZ ;  /* 0x000000ff070073e9 */ /* 0x0003e600080000ff */
[----:B------:R-:W-:Y:S01]  /*3c40*/  LOP3.LUT R11, R11, UR8, RZ, 0x3c, !PT ;  /* 0x000000080b0b7c12 */ /* 0x000fe2000f8e3cff */
[----:B------:R-:W-:Y:S07]  /*3c50*/  @P1 BRA `(.L_x_58) ;  /* 0xfffffff400701947 */ /* 0x000fee000383ffff */
[----:B------:R-:W2:Y:S01]  /*3c60*/  S2UR UR8, SR_CgaCtaId ;  /* 0x00000000000879c3 */ /* 0x000ea20000008800 */
[----:B------:R-:W-:Y:S01]  /*3c70*/  ELECT P0, URZ, PT ;  /* 0x0000000000ff782f */ /* 0x000fe20003800000 */
[----:B------:R-:W-:Y:S01]  /*3c80*/  IMAD.MOV.U32 R0, RZ, RZ, 0x1 ;  /* 0x00000001ff007424 */ /* 0x000fe200078e00ff */
[----:B------:R-:W-:Y:S01]  /*3c90*/  UIADD3 UR70, UPT, UPT, UR70, 0xa0, URZ ;  /* 0x000000a046467890 */ /* 0x000fe2000fffe0ff */
[----:B------:R-:W-:Y:S01]  /*3ca0*/  SHF.L.U32 R2, R11, 0x1f, RZ ;  /* 0x0000001f0b027819 */ /* 0x000fe200000006ff */
[----:B------:R-:W-:-:S03]  /*3cb0*/  UMOV UR4, 0x40 ;  /* 0x0000004000047882 */ /* 0x000fc60000000000 */
[----:B------:R-:W-:Y:S01]  /*3cc0*/  UVIRTCOUNT.DEALLOC.SMPOOL 0x80 ;  /* 0x000000800000784c */ /* 0x000fe20000000000 */
[----:B--2---:R-:W-:Y:S02]  /*3cd0*/  ULEA UR8, UR8, UR4, 0x18 ;  /* 0x0000000408087291 */ /* 0x004fe4000f8ec0ff */
[----:B------:R-:W-:-:S07]  /*3ce0*/  ULEA UR4, UR72, UR70, 0x3 ;  /* 0x0000004648047291 */ /* 0x000fce000f8e18ff */
[----:B------:R2:W-:Y:S02]  /*3cf0*/  @P0 STS.U8 [UR8+0x1c], R0 ;  /* 0x00001c00ff000988 */ /* 0x0005e40008000008 */
[----:B------:R-:W3:Y:S02]  /*3d00*/  SYNCS.PHASECHK.TRANS64.TRYWAIT P0, [UR4], R2 ;  /* 0x00000002ff0075a7 */ /* 0x000ee40008001104 */
[----:B--23--:R-:W-:Y:S05]  /*3d10*/  @!P0 BRA `(.L_x_59) ;  /* 0x0000003400708947 */ /* 0x00cfea0003800000 */
.L_x_121:
[----:B------:R-:W-:-:S04]  /*3d20*/  UIADD3 UR4, UPT, UPT, UR72, 0x1, URZ ;  /* 0x0000000148047890 */ /* 0x000fc8000fffe0ff */
[----:B------:R-:W-:-:S04]  /*3d30*/  UISETP.NE.AND UP0, UPT, UR4, 0x4, UPT ;  /* 0x000000040400788c */ /* 0x000fc8000bf05270 */
[----:B------:R-:W-:Y:S02]  /*3d40*/  USEL UR6, URZ, 0x1, UP0 ;  /* 0x00000001ff067887 */ /* 0x000fe40008000000 */
[----:B------:R-:W-:-:S04]  /*3d50*/  USEL UR4, UR4, URZ, UP0 ;  /* 0x000000ff04047287 */ /* 0x000fc80008000000 */
[----:B------:R-:W-:Y:S01]  /*3d60*/  ULEA UR5, UR4, UR70, 0x3 ;  /* 0x0000004604057291 */ /* 0x000fe2000f8e18ff */
[----:B--2---:R-:W-:-:S04]  /*3d70*/  LOP3.LUT R2, R11, UR6, RZ, 0x3c, !PT ;  /* 0x000000060b027c12 */ /* 0x004fc8000f8e3cff */
[----:B------:R-:W-:-:S04]  /*3d80*/  SHF.L.U32 R3, R2, 0x1f, RZ ;  /* 0x0000001f02037819 */ /* 0x000fc800000006ff */
[----:B------:R-:W2:Y:S02]  /*3d90*/  SYNCS.PHASECHK.TRANS64.TRYWAIT P0, [UR5], R3 ;  /* 0x00000003ff0075a7 */ /* 0x000ea40008001105 */
[----:B--2---:R-:W-:Y:S05]  /*3da0*/  @!P0 BRA `(.L_x_60) ;  /* 0x0000003400648947 */ /* 0x004fea0003800000 */
.L_x_123:
[----:B------:R-:W-:-:S04]  /*3db0*/  UIADD3 UR4, UPT, UPT, UR4, 0x1, URZ ;  /* 0x0000000104047890 */ /* 0x000fc8000fffe0ff */
[----:B------:R-:W-:-:S04]  /*3dc0*/  UISETP.NE.AND UP0, UPT, UR4, 0x4, UPT ;  /* 0x000000040400788c */ /* 0x000fc8000bf05270 */
[----:B------:R-:W-:Y:S02]  /*3dd0*/  USEL UR6, URZ, 0x1, UP0 ;  /* 0x00000001ff067887 */ /* 0x000fe40008000000 */
[----:B------:R-:W-:-:S04]  /*3de0*/  USEL UR4, UR4, URZ, UP0 ;  /* 0x000000ff04047287 */ /* 0x000fc80008000000 */
[----:B------:R-:W-:Y:S01]  /*3df0*/  ULEA UR5, UR4, UR70, 0x3 ;  /* 0x0000004604057291 */ /* 0x000fe2000f8e18ff */
[----:B------:R-:W-:-:S04]  /*3e00*/  LOP3.LUT R2, R2, UR6, RZ, 0x3c, !PT ;  /* 0x0000000602027c12 */ /* 0x000fc8000f8e3cff */
[----:B--2---:R-:W-:-:S04]  /*3e10*/  SHF.L.U32 R3, R2, 0x1f, RZ ;  /* 0x0000001f02037819 */ /* 0x004fc800000006ff */
[----:B------:R-:W2:Y:S02]  /*3e20*/  SYNCS.PHASECHK.TRANS64.TRYWAIT P0, [UR5], R3 ;  /* 0x00000003ff0075a7 */ /* 0x000ea40008001105 */
[----:B--2---:R-:W-:Y:S05]  /*3e30*/  @!P0 BRA `(.L_x_61) ;  /* 0x0000003400588947 */ /* 0x004fea0003800000 */
.L_x_125:
[----:B------:R-:W-:-:S04]  /*3e40*/  UIADD3 UR4, UPT, UPT, UR4, 0x1, URZ ;  /* 0x0000000104047890 */ /* 0x000fc8000fffe0ff */
[----:B------:R-:W-:-:S04]  /*3e50*/  UISETP.NE.AND UP0, UPT, UR4, 0x4, UPT ;  /* 0x000000040400788c */ /* 0x000fc8000bf05270 */
[----:B------:R-:W-:Y:S02]  /*3e60*/  USEL UR5, URZ, 0x1, UP0 ;  /* 0x00000001ff057887 */ /* 0x000fe40008000000 */
[----:B------:R-:W-:-:S04]  /*3e70*/  USEL UR4, UR4, URZ, UP0 ;  /* 0x000000ff04047287 */ /* 0x000fc80008000000 */
[----:B------:R-:W-:Y:S01]  /*3e80*/  ULEA UR4, UR4, UR70, 0x3 ;  /* 0x0000004604047291 */ /* 0x000fe2000f8e18ff */
[----:B------:R-:W-:-:S04]  /*3e90*/  LOP3.LUT R2, R2, UR5, RZ, 0x3c, !PT ;  /* 0x0000000502027c12 */ /* 0x000fc8000f8e3cff */
[----:B------:R-:W-:-:S04]  /*3ea0*/  SHF.L.U32 R2, R2, 0x1f, RZ ;  /* 0x0000001f02027819 */ /* 0x000fc800000006ff */
[----:B------:R-:W3:Y:S02]  /*3eb0*/  SYNCS.PHASECHK.TRANS64.TRYWAIT P0, [UR4], R2 ;  /* 0x00000002ff0075a7 */ /* 0x000ee40008001104 */
[----:B---3--:R-:W-:Y:S05]  /*3ec0*/  @!P0 BRA `(.L_x_62) ;  /* 0x00000034004c8947 */ /* 0x008fea0003800000 */
.L_x_127:
[----:B------:R-:W-:Y:S01]  /*3ed0*/  NOP ;  /* 0x0000000000007918 */ /* 0x000fe20000000000 */
[----:B--2---:R-:W2:Y:S01]  /*3ee0*/  LDS R0, [UR8+0x14] ;  /* 0x00001408ff007984 */ /* 0x004ea20008000800 */
[----:B------:R-:W-:Y:S01]  /*3ef0*/  R2UR UR4, R14 ;  /* 0x000000000e0472ca */ /* 0x000fe200000e0000 */
[----:B------:R-:W-:Y:S01]  /*3f00*/  UMOV UR5, 0xffff ;  /* 0x0000ffff00057882 */ /* 0x000fe20000000000 */
[----:B------:R-:W-:-:S11]  /*3f10*/  UMOV UR6, 0x1 ;  /* 0x0000000100067882 */ /* 0x000fd60000000000 */
[----:B------:R-:W-:-:S04]  /*3f20*/  ULOP3.LUT UR4, UR4, 0xffff, URZ, 0xc0, !UPT ;  /* 0x0000ffff04047892 */ /* 0x000fc8000f8ec0ff */
[----:B------:R-:W-:-:S04]  /*3f30*/  USHF.R.U32.HI UR4, URZ, 0x5, UR4 ;  /* 0x00000005ff047899 */ /* 0x000fc80008011604 */
[----:B------:R-:W-:Y:S02]  /*3f40*/  USHF.L.U32 UR5, UR5, UR4, URZ ;  /* 0x0000000405057299 */ /* 0x000fe400080006ff */
[----:B------:R-:W-:-:S04]  /*3f50*/  USHF.L.U32 UR4, UR6, UR4, URZ ;  /* 0x0000000406047299 */ /* 0x000fc800080006ff */
[----:B--2---:R-:W-:-:S04]  /*3f60*/  LOP3.LUT R0, R0, UR5, RZ, 0xc0, !PT ;  /* 0x0000000500007c12 */ /* 0x004fc8000f8ec0ff */
[----:B------:R-:W-:-:S13]  /*3f70*/  ISETP.NE.AND P0, PT, R0, UR5, PT ;  /* 0x0000000500007c0c */ /* 0x000fda000bf05270 */
[----:B------:R-:W-:Y:S05]  /*3f80*/  @P0 BRA `(.L_x_63) ;  /* 0x0000000000580947 */ /* 0x000fea0003800000 */
[----:B------:R-:W2:Y:S02]  /*3f90*/  LDS R0, [UR8+0x18] ;  /* 0x00001808ff007984 */ /* 0x000ea40008000800 */
[----:B--2---:R-:W-:-:S04]  /*3fa0*/  LOP3.LUT R0, R0, UR4, RZ, 0xc0, !PT ;  /* 0x0000000400007c12 */ /* 0x004fc8000f8ec0ff */
[----:B------:R-:W-:-:S13]  /*3fb0*/  ISETP.NE.AND P0, PT, R0, UR4, PT ;  /* 0x0000000400007c0c */ /* 0x000fda000bf05270 */
[----:B------:R-:W-:Y:S05]  /*3fc0*/  @P0 BRA `(.L_x_64) ;  /* 0x00000000003c0947 */ /* 0x000fea0003800000 */
[----:B------:R-:W2:Y:S01]  /*3fd0*/  S2R R2, SR_LANEID ;  /* 0x0000000000027919 */ /* 0x000ea20000000000 */
[----:B------:R-:W-:-:S06]  /*3fe0*/  ULOP3.LUT UR5, URZ, UR5, URZ, 0x33, !UPT ;  /* 0x00000005ff057292 */ /* 0x000fcc000f8e33ff */
[----:B------:R-:W-:-:S04]  /*3ff0*/  IMAD.U32 R0, RZ, RZ, UR5 ;  /* 0x00000005ff007e24 */ /* 0x000fc8000f8e00ff */
[----:B-1----:R1:W3:Y:S02]  /*4000*/  REDUX UR7, R0 ;  /* 0x00000000000773c4 */ /* 0x0022e40000000000 */
[----:B------:R4:W-:Y:S01]  /*4010*/  UTCATOMSWS.AND URZ, UR5 ;  /* 0x0000000500ff79e3 */ /* 0x0009e20008000000 */
[----:B-1----:R-:W-:Y:S01]  /*4020*/  LOP3.LUT R0, RZ, UR4, RZ, 0x33, !PT ;  /* 0x00000004ff007c12 */ /* 0x002fe2000f8e33ff */
[----:B------:R-:W-:Y:S02]  /*4030*/  VOTEU.ANY UR4, UPT, PT ;  /* 0x0000000000047886 */ /* 0x000fe400038e0100 */
[----:B------:R-:W-:Y:S02]  /*4040*/  UFLO.U32 UR4, UR4 ;  /* 0x00000004000472bd */ /* 0x000fe400080e0000 */
[----:B------:R-:W1:Y:S04]  /*4050*/  REDUX UR6, R0 ;  /* 0x00000000000673c4 */ /* 0x000e680000000000 */
[----:B--2---:R-:W-:-:S02]  /*4060*/  ISETP.EQ.U32.AND P0, PT, R2, UR4, PT ;  /* 0x0000000402007c0c */ /* 0x004fc4000bf02070 */
[----:B---3--:R-:W-:-:S11]  /*4070*/  MOV R2, UR7 ;  /* 0x0000000700027c02 */ /* 0x008fd60008000f00 */
[----:B------:R4:W-:Y:S01]  /*4080*/  @P0 ATOMS.AND RZ, [UR8+0x14], R2 ;  /* 0x00001402ffff098c */ /* 0x0009e2000a800008 */
[----:B-1----:R-:W-:-:S05]  /*4090*/  IMAD.U32 R0, RZ, RZ, UR6 ;  /* 0x00000006ff007e24 */ /* 0x002fca000f8e00ff */
[----:B------:R4:W-:Y:S01]  /*40a0*/  @P0 ATOMS.AND RZ, [UR8+0x18], R0 ;  /* 0x00001800ffff098c */ /* 0x0009e2000a800008 */
[----:B------:R-:W-:Y:S05]  /*40b0*/  BRA `(.L_x_65) ;  /* 0x0000000000147947 */ /* 0x000fea0003800000 */
.L_x_64:
[----:B------:R-:W-:Y:S02]  /*40c0*/  MOV R2, 0x40e0 ;  /* 0x000040e000027802 */ /* 0x000fe40000000f00 */
[----:B-1---5:R-:W-:Y:S05]  /*40d0*/  CALL.REL.NOINC `($__internal_0_$__cuda_sm10x_tcgen05_guardrail_trap_col_being_dealloced_not_returned_by_alloc) ;  /* 0x0000003400787944 */ /* 0x022fea0003c00000 */
[----:B------:R-:W-:Y:S05]  /*40e0*/  BRA `(.L_x_65) ;  /* 0x0000000000087947 */ /* 0x000fea0003800000 */
.L_x_63:
[----:B------:R-:W-:Y:S02]  /*40f0*/  MOV R2, 0x4110 ;  /* 0x0000411000027802 */ /* 0x000fe40000000f00 */
[----:B-1---5:R-:W-:Y:S05]  /*4100*/  CALL.REL.NOINC `($__internal_2_$__cuda_sm10x_tcgen05_guardrail_trap_unallocated_columns_being_dealloced) ;  /* 0x0000003400847944 */ /* 0x022fea0003c00000 */
.L_x_65:
[----:B------:R-:W-:Y:S01]  /*4110*/  NOP ;  /* 0x0000000000007918 */ /* 0x000fe20000000000 */
[----:B----4-:R-:W-:Y:S05]  /*4120*/  EXIT ;  /* 0x000000000000794d */ /* 0x010fea0003800000 */
.L_x_47:
[----:B------:R-:W-:-:S09]  /*4130*/  UISETP.NE.OR UP2, UPT, UR10, 0x3, !UP2 ;  /* 0x000000030a00788c */ /* 0x000fd2000d745670 */
[----:B------:R-:W-:Y:S05]  /*4140*/  BRA.U UP2, `(.L_x_66) ;  /* 0x0000000d02447547 */ /* 0x000fea000b800000 */
[----:B------:R-:W1:Y:S01]  /*4150*/  LDC R0, c[0x0][0xb30] ;  /* 0x0002cc00ff007b82 */ /* 0x000e620000000800 */
[----:B------:R-:W2:Y:S01]  /*4160*/  LDCU.64 UR4, c[0x0][0x888] ;  /* 0x00011100ff0477ac */ /* 0x000ea20008000a00 */
[----:B------:R-:W-:Y:S02]  /*4170*/  HFMA2 R25, -RZ, RZ, 0, 0 ;  /* 0x00000000ff197431 */ /* 0x000fe400000001ff */
[----:B------:R-:W-:Y:S01]  /*4180*/  IMAD.MOV.U32 R27, RZ, RZ, 0x1 ;  /* 0x00000001ff1b7424 */ /* 0x000fe200078e00ff */
[----:B------:R-:W-:Y:S01]  /*4190*/  MOV R23, 0x1800 ;  /* 0x0000180000177802 */ /* 0x000fe20000000f00 */
[----:B------:R-:W4:Y:S01]  /*41a0*/  LDCU.64 UR22, c[0x0][0x890] ;  /* 0x00011200ff1677ac */ /* 0x000f220008000a00 */
[----:B------:R-:W-:Y:S01]  /*41b0*/  IMAD.MOV.U32 R26, RZ, RZ, RZ ;  /* 0x000000ffff1a7224 */ /* 0x000fe200078e00ff */
[----:B------:R-:W3:Y:S01]  /*41c0*/  LDC R22, c[0x0][0x370] ;  /* 0x0000dc00ff167b82 */ /* 0x000ee20000000800 */
[----:B------:R-:W-:-:S07]  /*41d0*/  UPLOP3.LUT UP1, UPT, UPT, UPT, UPT, 0x40, 0x4 ;  /* 0x000000000004789c */ /* 0x000fce0003f2e870 */
[----:B------:R-:W3:Y:S01]  /*41e0*/  LDC R3, c[0x0][0xb0c] ;  /* 0x0002c300ff037b82 */ /* 0x000ee20000000800 */
[----:B--2---:R-:W-:-:S03]  /*41f0*/  UISETP.NE.U32.AND UP4, UPT, UR4, URZ, UPT ;  /* 0x000000ff0400728c */ /* 0x004fc6000bf85070 */
[----:B------:R-:W-:Y:S01]  /*4200*/  UMOV UR4, 0x400 ;  /* 0x0000040000047882 */ /* 0x000fe20000000000 */
[----:B----4-:R-:W-:-:S03]  /*4210*/  UISETP.NE.U32.AND UP5, UPT, UR22, URZ, UPT ;  /* 0x000000ff1600728c */ /* 0x010fc6000bfa5070 */
[----:B------:R-:W2:Y:S01]  /*4220*/  LDC R20, c[0x0][0xb20] ;  /* 0x0002c800ff147b82 */ /* 0x000ea20000000800 */
[----:B-1----:R-:W-:Y:S01]  /*4230*/  ISETP.NE.AND P1, PT, R0, 0x1, PT ;  /* 0x000000010000780c */ /* 0x002fe20003f25270 */
[----:B------:R-:W-:Y:S02]  /*4240*/  UISETP.NE.AND.EX UP4, UPT, UR5, URZ, UPT, UP4 ;  /* 0x000000ff0500728c */ /* 0x000fe4000bf85340 */
[----:B------:R-:W-:Y:S02]  /*4250*/  ULEA UR4, UR37, UR4, 0x18 ;  /* 0x0000000425047291 */ /* 0x000fe4000f8ec0ff */
[----:B------:R-:W-:Y:S02]  /*4260*/  UISETP.NE.AND.EX UP5, UPT, UR23, URZ, UPT, UP5 ;  /* 0x000000ff1700728c */ /* 0x000fe4000bfa5350 */
[----:B------:R-:W1:Y:S01]  /*4270*/  LDC.64 R28, c[0x0][0x348] ;  /* 0x0000d200ff1c7b82 */ /* 0x000e620000000a00 */
[----:B------:R-:W-:-:S07]  /*4280*/  UMOV UR5, URZ ;  /* 0x000000ff00057c82 */ /* 0x000fce0008000000 */
[----:B------:R-:W4:Y:S08]  /*4290*/  LDC.64 R14, c[0x0][0xb10] ;  /* 0x0002c400ff0e7b82 */ /* 0x000f300000000a00 */
[----:B------:R-:W1:Y:S08]  /*42a0*/  LDC.64 R6, c[0x0][0xb18] ;  /* 0x0002c600ff067b82 */ /* 0x000e700000000a00 */
[----:B------:R-:W1:Y:S08]  /*42b0*/  LDC.64 R4, c[0x0][0xb28] ;  /* 0x0002ca00ff047b82 */ /* 0x000e700000000a00 */
[----:B--23--:R-:W1:Y:S02]  /*42c0*/  LDC R21, c[0x0][0x374] ;  /* 0x0000dd00ff157b82 */ /* 0x00ce640000000800 */
.L_x_74:
[C---:B------:R-:W-:Y:S02]  /*42d0*/  LEA R0, R26.reuse, UR4, 0x3 ;  /* 0x000000041a007c11 */ /* 0x040fe4000f8e18ff */
[----:B------:R-:W-:Y:S02]  /*42e0*/  SHF.L.U32 R2, R25, 0x1f, RZ ;  /* 0x0000001f19027819 */ /* 0x000fe400000006ff */
[----:B------:R-:W-:Y:S02]  /*42f0*/  LEA R16, R26, UR4, 0x4 ;  /* 0x000000041a107c11 */ /* 0x000fe4000f8e20ff */
[----:B--2---:R-:W2:Y:S02]  /*4300*/  SYNCS.PHASECHK.TRANS64.TRYWAIT P0, [R0+URZ+0x60], R2 ;  /* 0x00006002000075a7 */ /* 0x004ea400080011ff */
[----:B--2---:R-:W-:Y:S05]  /*4310*/  @!P0 BRA `(.L_x_67) ;  /* 0x0000003000508947 */ /* 0x004fea0003800000 */
.L_x_128:
[----:B------:R-:W-:Y:S01]  /*4320*/  ISETP.GE.AND P0, PT, R44, 0x1, PT ;  /* 0x000000012c00780c */ /* 0x000fe20003f06270 */
[----:B------:R-:W3:Y:S01]  /*4330*/  LDS.128 R16, [R16+0xf0] ;  /* 0x0000f00010107984 */ /* 0x000ee20000000c00 */
[----:B------:R-:W-:Y:S01]  /*4340*/  ISETP.NE.U32.AND P3, PT, RZ, UR22, PT ;  /* 0x00000016ff007c0c */ /* 0x000fe2000bf65070 */
[----:B--2---:R-:W-:Y:S03]  /*4350*/  VIADD R0, R0, 0x70 ;  /* 0x0000007000007836 */ /* 0x004fe60000000000 */
[----:B------:R-:W-:Y:S01]  /*4360*/  ISETP.NE.AND.EX P3, PT, RZ, UR23, PT, P3 ;  /* 0x00000017ff007c0c */ /* 0x000fe2000bf65330 */
[----:B------:R-:W-:Y:S01]  /*4370*/  @!PT LDS RZ, [RZ] ;  /* 0x00000000fffff984 */ /* 0x000fe20000000800 */
[----:B------:R-:W-:Y:S01]  /*4380*/  @!PT LDS RZ, [RZ] ;  /* 0x00000000fffff984 */ /* 0x000fe20000000800 */
[----:B------:R-:W-:Y:S01]  /*4390*/  @!PT LDS RZ, [RZ] ;  /* 0x00000000fffff984 */ /* 0x000fe20000000800 */
[----:B------:R-:W-:Y:S01]  /*43a0*/  @!PT LDS RZ, [RZ] ;  /* 0x00000000fffff984 */ /* 0x000fe20000000800 */
[----:B------:R2:W-:Y:S06]  /*43b0*/  MEMBAR.ALL.CTA ;  /* 0x0000000000007992 */ /* 0x0005ec0000008000 */
[----:B--2---:R-:W2:Y:S01]  /*43c0*/  FENCE.VIEW.ASYNC.S ;  /* 0x00000000000073c6 */ /* 0x004ea20000000000 */
[----:B------:R-:W-:Y:S04]  /*43d0*/  PRMT R0, RZ, 0x654, R0 ;  /* 0x00000654ff007816 */ /* 0x000fe80000000000 */
[----:B--2---:R2:W-:Y:S01]  /*43e0*/  SYNCS.ARRIVE.TRANS64.RED.A1T0 RZ, [R0+URZ], RZ ;  /* 0x000000ff00ff79a7 */ /* 0x0045e200081004ff */
[----:B---3--:R-:W-:Y:S11]  /*43f0*/  LOP3.LUT P4, RZ, R18, 0x1, RZ, 0xc0, !PT ;  /* 0x0000000112ff7812 */ /* 0x008ff6000788c0ff */
[----:B------:R-:W-:Y:S02]  /*4400*/  @!UPT UIADD3 URZ, UPT, UPT, URZ, URZ, URZ ;  /* 0x000000fffffff290 */ /* 0x000fe4000fffe0ff */
[----:B------:R-:W-:Y:S02]  /*4410*/  @P4 MOV R11, R16 ;  /* 0x00000010000b4202 */ /* 0x000fe40000000f00 */
[----:B------:R-:W-:Y:S01]  /*4420*/  @P4 LOP3.LUT R10, R17, 0xffff, RZ, 0xc0, !PT ;  /* 0x0000ffff110a4812 */ /* 0x000fe200078ec0ff */
[----:B--2---:R-:W-:Y:S06]  /*4430*/  @!P0 BRA `(.L_x_68) ;  /* 0x0000000000a48947 */ /* 0x004fec0003800000 */
[-C--:B-1----:R-:W-:Y:S01]  /*4440*/  IMAD.HI.U32 R0, R21, R7.reuse, RZ ;  /* 0x0000000715007227 */ /* 0x082fe200078e00ff */
[----:B------:R-:W-:Y:S02]  /*4450*/  ISETP.NE.AND P0, PT, R6, 0x1, PT ;  /* 0x000000010600780c */ /* 0x000fe40003f05270 */
[----:B------:R-:W-:Y:S01]  /*4460*/  ISETP.NE.AND P2, PT, R44, 0x1, PT ;  /* 0x000000012c00780c */ /* 0x000fe20003f45270 */
[----:B----4-:R-:W-:Y:S01]  /*4470*/  IMAD.HI.U32 R9, R22, R14, RZ ;  /* 0x0000000e16097227 */ /* 0x010fe200078e00ff */
[----:B------:R-:W-:Y:S02]  /*4480*/  SHF.R.U32.HI R0, RZ, R20, R0 ;  /* 0x00000014ff007219 */ /* 0x000fe40000011600 */
[----:B------:R-:W-:Y:S01]  /*4490*/  ISETP.NE.AND P5, PT, R3, 0x1, PT ;  /* 0x000000010300780c */ /* 0x000fe20003fa5270 */
[----:B------:R-:W-:Y:S01]  /*44a0*/  IMAD.HI.U32 R13, R10, R7, RZ ;  /* 0x000000070a0d7227 */ /* 0x000fe200078e00ff */
[----:B------:R-:W-:Y:S02]  /*44b0*/  SHF.R.U32.HI R9, RZ, R15, R9 ;  /* 0x0000000fff097219 */ /* 0x000fe40000011609 */
[----:B------:R-:W-:Y:S01]  /*44c0*/  SEL R0, R21, R0, !P0 ;  /* 0x0000000015007207 */ /* 0x000fe20004000000 */
[----:B------:R-:W-:Y:S01]  /*44d0*/  IMAD.HI.U32 R12, R11, R14, RZ ;  /* 0x0000000e0b0c7227 */ /* 0x000fe200078e00ff */
[----:B------:R-:W-:Y:S03]  /*44e0*/  SEL R9, R22, R9, !P5 ;  /* 0x0000000916097207 */ /* 0x000fe60006800000 */
[-C--:B------:R-:W-:Y:S01]  /*44f0*/  IMAD.HI.U32 R8, R0, R4.reuse, RZ ;  /* 0x0000000400087227 */ /* 0x080fe200078e00ff */
[----:B------:R-:W-:Y:S03]  /*4500*/  SHF.R.U32.HI R12, RZ, R15, R12 ;  /* 0x0000000fff0c7219 */ /* 0x000fe6000001160c */
[----:B------:R-:W-:Y:S01]  /*4510*/  IMAD.HI.U32 R2, R9, R4, RZ ;  /* 0x0000000409027227 */ /* 0x000fe200078e00ff */
[-C--:B------:R-:W-:Y:S02]  /*4520*/  @P2 SHF.R.U32.HI R0, RZ, R5.reuse, R8 ;  /* 0x00000005ff002219 */ /* 0x080fe40000011608 */
[----:B------:R-:W-:Y:S02]  /*4530*/  SHF.R.U32.HI R8, RZ, R20, R13 ;  /* 0x00000014ff087219 */ /* 0x000fe4000001160d */
[----:B------:R-:W-:Y:S01]  /*4540*/  @P2 SHF.R.U32.HI R9, RZ, R5, R2 ;  /* 0x00000005ff092219 */ /* 0x000fe20000011602 */
[----:B------:R-:W-:Y:S01]  /*4550*/  IMAD R0, R44, R0, RZ ;  /* 0x000000002c007224 */ /* 0x000fe200078e02ff */
[----:B------:R-:W-:Y:S02]  /*4560*/  SEL R8, R10, R8, !P0 ;  /* 0x000000080a087207 */ /* 0x000fe40004000000 */
[----:B------:R-:W-:Y:S01]  /*4570*/  SEL R2, R11, R12, !P5 ;  /* 0x0000000c0b027207 */ /* 0x000fe20006800000 */
[----:B------:R-:W-:Y:S01]  /*4580*/  IMAD R12, R44, R9, RZ ;  /* 0x000000092c0c7224 */ /* 0x000fe200078e02ff */
[C---:B------:R-:W-:Y:S01]  /*4590*/  ISETP.GE.AND P0, PT, R8.reuse, R0, PT ;  /* 0x000000000800720c */ /* 0x040fe20003f06270 */
[----:B------:R-:W-:Y:S03]  /*45a0*/  IMAD.HI.U32 R0, R8, R4, RZ ;  /* 0x0000000408007227 */ /* 0x000fe600078e00ff */
[----:B------:R-:W-:Y:S02]  /*45b0*/  ISETP.GE.OR P0, PT, R2, R12, P0 ;  /* 0x0000000c0200720c */ /* 0x000fe40000706670 */
[-C--:B------:R-:W-:Y:S04]  /*45c0*/  SHF.R.U32.HI R0, RZ, R5.reuse, R0 ;  /* 0x00000005ff007219 */ /* 0x080fe80000011600 */
[----:B------:R-:W-:Y:S05]  /*45d0*/  SEL R13, R8, R0, !P2 ;  /* 0x00000000080d7207 */ /* 0x000fea0005000000 */
[----:B------:R-:W-:Y:S02]  /*45e0*/  IMAD.MOV R12, RZ, RZ, -R13 ;  /* 0x000000ffff0c7224 */ /* 0x000fe400078e0a0d */
[----:B------:R-:W-:Y:S04]  /*45f0*/  @!P0 IMAD.HI.U32 R0, R2, R4, RZ ;  /* 0x0000000402008227 */ /* 0x000fe800078e00ff */
[----:B------:R-:W-:Y:S01]  /*4600*/  IMAD R12, R44, R12, R8 ;  /* 0x0000000c2c0c7224 */ /* 0x000fe200078e0208 */
[----:B------:R-:W-:Y:S04]  /*4610*/  @!P0 SHF.R.U32.HI R0, RZ, R5, R0 ;  /* 0x00000005ff008219 */ /* 0x000fe80000011600 */
[----:B------:R-:W-:Y:S04]  /*4620*/  @!P0 SEL R0, R2, R0, !P2 ;  /* 0x0000000002008207 */ /* 0x000fe80005000000 */
[----:B------:R-:W-:Y:S01]  /*4630*/  @!P0 IADD3 R13, PT, PT, R13, -R0, RZ ;  /* 0x800000000d0d8210 */ /* 0x000fe20007ffe0ff */
[----:B------:R-:W-:Y:S01]  /*4640*/  @!P0 IMAD R0, R9, R12, R0 ;  /* 0x0000000c09008224 */ /* 0x000fe200078e0200 */
[----:B------:R-:W-:Y:S01]  /*4650*/  IADD3 R9, PT, PT, -R8, RZ, RZ ;  /* 0x000000ff08097210 */ /* 0x000fe20007ffe1ff */
[--C-:B------:R-:W-:Y:S02]  /*4660*/  IMAD.MOV R12, RZ, RZ, -R2.reuse ;  /* 0x000000ffff0c7224 */ /* 0x100fe400078e0a02 */
[----:B------:R-:W-:Y:S02]  /*4670*/  @!P0 IMAD R8, R13, R44, R2 ;  /* 0x0000002c0d088224 */ /* 0x000fe400078e0202 */
[----:B------:R-:W-:Y:S02]  /*4680*/  @!P0 IMAD.MOV.U32 R2, RZ, RZ, R0 ;  /* 0x000000ffff028224 */ /* 0x000fe400078e0000 */
[----:B------:R-:W-:Y:S02]  /*4690*/  IMAD R11, R3, R12, R11 ;  /* 0x0000000c030b7224 */ /* 0x000fe400078e020b */
[----:B------:R-:W-:Y:S02]  /*46a0*/  IMAD R10, R6, R9, R10 ;  /* 0x00000009060a7224 */ /* 0x000fe400078e020a */
[----:B------:R-:W-:Y:S02]  /*46b0*/  IMAD R11, R2, R3, R11 ;  /* 0x00000003020b7224 */ /* 0x000fe400078e020b */
[----:B------:R-:W-:Y:S02]  /*46c0*/  IMAD R10, R8, R6, R10 ;  /* 0x00000006080a7224 */ /* 0x000fe400078e020a */
.L_x_68:
[----:B------:R-:W-:Y:S05]  /*46d0*/  BRA.U UP1, `(.L_x_69) ;  /* 0x0000000101107547 */ /* 0x000fea000b800000 */
[----:B------:R-:W-:Y:S04]  /*46e0*/  MOV R2, UR13 ;  /* 0x0000000d00027c02 */ /* 0x000fe80008000f00 */
[----:B------:R-:W-:Y:S04]  /*46f0*/  SHF.L.U32 R2, R2, 0x1f, RZ ;  /* 0x0000001f02027819 */ /* 0x000fe800000006ff */
[----:B------:R-:W2:Y:S02]  /*4700*/  SYNCS.PHASECHK.TRANS64.TRYWAIT P0, [UR4+0x58], R2 ;  /* 0x00005802ff0075a7 */ /* 0x000ea40008001104 */
[----:B--2---:R-:W-:Y:S05]  /*4710*/  @!P0 BRA `(.L_x_70) ;  /* 0x0000002c00648947 */ /* 0x004fea0003800000 */
.L_x_69:
[----:B------:R-:W-:Y:S05]  /*4720*/  BRA.U !UP5, `(.L_x_71) ;  /* 0x000000010d347547 */ /* 0x000fea000b800000 */
[----:B------:R-:W-:Y:S01]  /*4730*/  UPLOP3.LUT UP0, UPT, UPT, UPT, UP4, 0x80, 0x8 ;  /* 0x000000000008789c */ /* 0x000fe20003f0f040 */
[----:B--2---:R-:W-:Y:S02]  /*4740*/  HFMA2 R0, -RZ, RZ, 0, 5.9604644775390625e-08 ;  /* 0x00000001ff007431 */ /* 0x004fe400000001ff */
[----:B------:R-:W-:Y:S03]  /*4750*/  IMAD.MOV.U32 R78, RZ, RZ, 0x1 ;  /* 0x00000001ff4e7424 */ /* 0x000fe600078e00ff */
[----:B------:R-:W-:Y:S05]  /*4760*/  PLOP3.LUT P0, PT, PT, PT, UP0, 0x80, 0x8 ;  /* 0x000000000008781c */ /* 0x000fea0003f0f008 */
[----:B------:R-:W2:Y:S01]  /*4770*/  @UP0 LDCU.64 UR6, c[0x0][0x888] ;  /* 0x00011100ff0607ac */ /* 0x000ea20008000a00 */
[----:B------:R-:W-:Y:S07]  /*4780*/  @UP0 UIMAD UR8, UR60, UR22, URZ ;  /* 0x000000163c0802a4 */ /* 0x000fee000f8e02ff */
[----:B------:R-:W-:Y:S01]  /*4790*/  @!P0 PRMT R78, R0, 0x7610, R78 ;  /* 0x00007610004e8816 */ /* 0x000fe2000000004e */
[----:B--2---:R-:W-:Y:S06]  /*47a0*/  @UP0 UIMAD.WIDE UR6, UR8, 0x4, UR6 ;  /* 0x00000004080608a5 */ /* 0x004fec000f8e0206 */
[----:B------:R-:W-:Y:S01]  /*47b0*/  IMAD.U32 R8, RZ, RZ, UR6 ;  /* 0x00000006ff087e24 */ /* 0x000fe2000f8e00ff */
[----:B------:R-:W-:Y:S04]  /*47c0*/  MOV R9, UR7 ;  /* 0x0000000700097c02 */ /* 0x000fe80008000f00 */
[----:B------:R-:W2:Y:S01]  /*47d0*/  @!UP0 LDCU UR6, c[0x0][0x880] ;  /* 0x00011000ff0687ac */ /* 0x000ea20008000800 */
[----:B-----5:R3:W5:Y:S02]  /*47e0*/  @P0 LDG.E R51, desc[UR46][R8.64] ;  /* 0x0000002e08330981 */ /* 0x020764000c1e1900 */
[----:B--23--:R-:W-:Y:S07]  /*47f0*/  @!P0 IMAD.U32 R51, RZ, RZ, UR6 ;  /* 0x00000006ff338e24 */ /* 0x00cfee000f8e00ff */
.L_x_71:
[----:B-----5:R-:W-:Y:S01]  /*4800*/  @!P3 FSETP.EQ.AND P2, PT, R51, RZ, PT ;  /* 0x000000ff3300b20b */ /* 0x020fe20003f42000 */
[----:B------:R-:W-:Y:S01]  /*4810*/  @!UPT UIADD3 URZ, UPT, UPT, URZ, URZ, URZ ;  /* 0x000000fffffff290 */ /* 0x000fe2000fffe0ff */
[----:B------:R-:W-:Y:S11]  /*4820*/  @!P3 BRA `(.L_x_72) ;  /* 0x000000000014b947 */ /* 0x000ff60003800000 */
[----:B------:R-:W-:Y:S02]  /*4830*/  LOP3.LUT P0, RZ, R78, 0xff, RZ, 0xc0, !PT ;  /* 0x000000ff4eff7812 */ /* 0x000fe4000780c0ff */
[----:B------:R-:W-:Y:S04]  /*4840*/  PLOP3.LUT P2, PT, PT, PT, UP0, 0x80, 0x8 ;  /* 0x000000000008781c */ /* 0x000fe80003f4f008 */
[----:B------:R-:W-:Y:S07]  /*4850*/  PLOP3.LUT P2, PT, P2, PT, PT, 0x8, 0x80 ;  /* 0x000000000080781c */ /* 0x000fee000174e170 */
[----:B------:R-:W-:Y:S11]  /*4860*/  @P0 FSETP.EQ.AND P2, PT, R51, RZ, PT ;  /* 0x000000ff3300020b */ /* 0x000ff60003f42000 */
[----:B------:R-:W-:Y:S02]  /*4870*/  @!UPT UIADD3 URZ, UPT, UPT, URZ, URZ, URZ ;  /* 0x000000fffffff290 */ /* 0x000fe4000fffe0ff */
.L_x_72:
[----:B------:R-:W3:Y:S01]  /*4880*/  LDC.64 R8, c[0x0][0xb10] ;  /* 0x0002c400ff087b82 */ /* 0x000ee20000000a00 */
[----:B------:R-:W-:Y:S01]  /*4890*/  ULEA UR6, UR5, UR4, 0x3 ;  /* 0x0000000405067291 */ /* 0x000fe2000f8e18ff */
[----:B------:R-:W-:Y:S01]  /*48a0*/  SHF.L.U32 R30, R27, 0x1f, RZ ;  /* 0x0000001f1b1e7819 */ /* 0x000fe200000006ff */
[----:B------:R-:W-:Y:S01]  /*48b0*/  VIADD R26, R26, 0x1 ;  /* 0x000000011a1a7836 */ /* 0x000fe20000000000 */
[----:B------:R-:W-:Y:S04]  /*48c0*/  @P4 SHF.R.U32.HI R24, RZ, 0x10, R17 ;  /* 0x00000010ff184819 */ /* 0x000fe80000011611 */
[----:B------:R-:W5:Y:S02]  /*48d0*/  LDC.64 R12, c[0x0][0xb18] ;  /* 0x0002c600ff0c7b82 */ /* 0x000f640000000a00 */
[----:B------:R-:W1:Y:S01]  /*48e0*/  SYNCS.PHASECHK.TRANS64.TRYWAIT P5, [UR6+0x40], R30 ;  /* 0x0000401eff0075a7 */ /* 0x000e6200080a1106 */
[C---:B---3--:R-:W-:Y:S05]  /*48f0*/  @!P1 IMAD.HI.U32 R8, R11.reuse, R8, RZ ;  /* 0x000000080b089227 */ /* 0x048fea00078e00ff */
[----:B--2---:R-:W2:Y:S01]  /*4900*/  @!P1 LDC R0, c[0x0][0xb20] ;  /* 0x0002c800ff009b82 */ /* 0x004ea20000000800 */
[----:B------:R-:W-:Y:S01]  /*4910*/  @!P1 SHF.R.U32.HI R8, RZ, R9, R8 ;  /* 0x00000009ff089219 */ /* 0x000fe20000011608 */
[----:B-----5:R-:W-:Y:S01]  /*4920*/  @!P1 IMAD.HI.U32 R13, R10, R13, RZ ;  /* 0x0000000d0a0d9227 */ /* 0x020fe200078e00ff */
[----:B------:R-:W-:Y:S05]  /*4930*/  @!P1 ISETP.NE.AND P0, PT, R12, 0x1, PT ;  /* 0x000000010c00980c */ /* 0x000fea0003f05270 */
[----:B------:R-:W3:Y:S01]  /*4940*/  @!P1 LDC R2, c[0x0][0xb0c] ;  /* 0x0002c300ff029b82 */ /* 0x000ee20000000800 */
[----:B--2---:R-:W-:Y:S02]  /*4950*/  @!P1 SHF.R.U32.HI R0, RZ, R0, R13 ;  /* 0x00000000ff009219 */ /* 0x004fe4000001160d */
[----:B---3--:R-:W-:Y:S02]  /*4960*/  @!P1 ISETP.NE.AND P3, PT, R2, 0x1, PT ;  /* 0x000000010200980c */ /* 0x008fe40003f65270 */
[----:B------:R-:W-:Y:S02]  /*4970*/  @!P1 SEL R9, R10, R0, !P0 ;  /* 0x000000000a099207 */ /* 0x000fe40004000000 */
[----:B------:R-:W-:Y:S02]  /*4980*/  ELECT P0, URZ, PT ;  /* 0x0000000000ff782f */ /* 0x000fe40003800000 */
[----:B------:R-:W-:Y:S05]  /*4990*/  @!P1 SEL R8, R11, R8, !P3 ;  /* 0x000000080b089207 */ /* 0x000fea0005800000 */
[----:B------:R-:W-:Y:S02]  /*49a0*/  @!P1 IMAD.IADD R0, R9, 0x1, -R8 ;  /* 0x0000000109009824 */ /* 0x000fe400078e0a08 */
[----:B------:R-:W-:Y:S02]  /*49b0*/  @!P1 IMAD.IADD R8, R8, 0x1, -R9 ;  /* 0x0000000108089824 */ /* 0x000fe400078e0a09 */
[----:B------:R-:W-:Y:S02]  /*49c0*/  @!P1 IMAD R11, R0, R2, R11 ;  /* 0x00000002000b9224 */ /* 0x000fe400078e020b */
[----:B------:R-:W-:Y:S01]  /*49d0*/  @!P1 IMAD R10, R8, R12, R10 ;  /* 0x0000000c080a9224 */ /* 0x000fe200078e020a */
[----:B-1----:R-:W-:Y:S06]  /*49e0*/  @!P5 BRA `(.L_x_73) ;  /* 0x0000002800c8d947 */ /* 0x002fec0003800000 */
.L_x_131:
[----:B------:R-:W-:Y:S01]  /*49f0*/  UIADD3 UR25, UPT, UPT, UR6, 0x30, URZ ;  /* 0x0000003006197890 */ /* 0x000fe2000fffe0ff */
[----:B------:R-:W-:Y:S01]  /*4a00*/  PLOP3.LUT P0, PT, P2, P0, PT, 0xf2, 0x2f ;  /* 0x00000000002f781c */ /* 0x000fe20001701e72 */
[----:B------:R-:W-:Y:S01]  /*4a10*/  UMOV UR30, 0x0 ;  /* 0x00000000001e7882 */ /* 0x000fe20000000000 */
[----:B------:R-:W-:Y:S01]  /*4a20*/  UMOV UR31, 0x10000000 ;  /* 0x10000000001f7882 */ /* 0x000fe20000000000 */
[----:B------:R-:W-:Y:S01]  /*4a30*/  UMOV UR28, UR60 ;  /* 0x0000003c001c7c82 */ /* 0x000fe20008000000 */
[----:B------:R-:W-:Y:S01]  /*4a40*/  UMOV UR20, UR60 ;  /* 0x0000003c00147c82 */ /* 0x000fe20008000000 */
[----:B------:R-:W-:Y:S01]  /*4a50*/  UMOV UR12, UR60 ;  /* 0x0000003c000c7c82 */ /* 0x000fe20008000000 */
[----:B------:R-:W-:Y:S01]  /*4a60*/  UMOV UR17, UR25 ;  /* 0x0000001900117c82 */ /* 0x000fe20008000000 */
[----:B------:R-:W-:Y:S01]  /*4a70*/  UMOV UR9, UR25 ;  /* 0x0000001900097c82 */ /* 0x000fe20008000000 */
[----:B------:R-:W-:Y:S05]  /*4a80*/  @P4 R2UR UR60, R24 ;  /* 0x00000000183c42ca */ /* 0x000fea00000e0000 */
[----:B------:R-:W-:Y:S01]  /*4a90*/  @!P0 IADD3 R2, P2, PT, R28, 0x580, RZ ;  /* 0x000005801c028810 */ /* 0x000fe20007f5e0ff */
[----:B------:R-:W-:Y:S01]  /*4aa0*/  @!P0 IMAD R76, R76, 0x30, RZ ;  /* 0x000000304c4c8824 */ /* 0x000fe200078e02ff */
[----:B------:R-:W-:Y:S01]  /*4ab0*/  VOTEU.ALL UP3, P0 ;  /* 0x0000000000ff7886 */ /* 0x000fe20000060000 */
[----:B------:R-:W-:Y:S01]  /*4ac0*/  VOTEU.ALL UP2, P0 ;  /* 0x0000000000ff7886 */ /* 0x000fe20000040000 */
[----:B------:R-:W-:Y:S01]  /*4ad0*/  @!P0 R2UR UR8, R2 ;  /* 0x00000000020882ca */ /* 0x000fe200000e0000 */
[----:B-1----:R-:W-:Y:S01]  /*4ae0*/  @!P0 IMAD.X R0, RZ, RZ, R29, P2 ;  /* 0x000000ffff008224 */ /* 0x002fe200010e061d */
[----:B------:R-:W-:Y:S01]  /*4af0*/  @!P0 R2UR UR26, R76 ;  /* 0x000000004c1a82ca */ /* 0x000fe200000e0000 */
[----:B------:R-:W-:Y:S01]  /*4b00*/  @!P0 IMAD.SHL.U32 R77, R77, 0x40, RZ ;  /* 0x000000404d4d8824 */ /* 0x000fe200078e00ff */
[----:B------:R-:W-:Y:S01]  /*4b10*/  VOTEU.ALL UP1, P0 ;  /* 0x0000000000ff7886 */ /* 0x000fe20000020000 */
[----:B------:R-:W-:Y:S01]  /*4b20*/  IMAD.IADD R76, R10, 0x1, R74 ;  /* 0x000000010a4c7824 */ /* 0x000fe200078e024a */
[----:B------:R-:W-:Y:S02]  /*4b30*/  @!P0 R2UR UR7, R0 ;  /* 0x00000000000782ca */ /* 0x000fe400000e0000 */
[----:B------:R-:W-:Y:S01]  /*4b40*/  @!P0 R2UR UR27, R77 ;  /* 0x000000004d1b82ca */ /* 0x000fe200000e0000 */
[----:B------:R-:W-:Y:S04]  /*4b50*/  IMAD.IADD R77, R11, 0x1, R75 ;  /* 0x000000010b4d7824 */ /* 0x000fe800078e024b */
[----:B------:R-:W-:Y:S01]  /*4b60*/  IMAD.U32 R8, RZ, RZ, UR8 ;  /* 0x00000008ff087e24 */ /* 0x000fe2000f8e00ff */
[----:B------:R-:W-:Y:S02]  /*4b70*/  @!UP1 UIMAD UR8, UR5, 0x1800, UR4 ;  /* 0x00001800050898a4 */ /* 0x000fe4000f8e0204 */
[----:B------:R-:W-:Y:S02]  /*4b80*/  @!UP1 UIADD3 UR18, UPT, UPT, UR26, 0x10, URZ ;  /* 0x000000101a129890 */ /* 0x000fe4000fffe0ff */
[----:B------:R-:W-:Y:S01]  /*4b90*/  @!P0 R2UR UR14, R8 ;  /* 0x00000000080e82ca */ /* 0x000fe200000e0000 */
[----:B------:R-:W-:Y:S01]  /*4ba0*/  IMAD.U32 R9, RZ, RZ, UR7 ;  /* 0x00000007ff097e24 */ /* 0x000fe2000f8e00ff */
[----:B------:R-:W-:Y:S02]  /*4bb0*/  @!UP1 UIADD3 UR24, UPT, UPT, UR8, 0x200, URZ ;  /* 0x0000020008189890 */ /* 0x000fe4000fffe0ff */
[----:B------:R-:W-:Y:S02]  /*4bc0*/  @!UP1 UIADD3 UR16, UPT, UPT, UR8, 0xa00, URZ ;  /* 0x00000a0008109890 */ /* 0x000fe4000fffe0ff */
[----:B------:R-:W-:Y:S01]  /*4bd0*/  @!P0 R2UR UR15, R9 ;  /* 0x00000000090f82ca */ /* 0x000fe200000e0000 */
[----:B------:R-:W-:Y:S01]  /*4be0*/  UMOV UR19, UR27 ;  /* 0x0000001b00137c82 */ /* 0x000fe20008000000 */
[----:B------:R-:W-:Y:S02]  /*4bf0*/  @!UP1 UIADD3 UR10, UPT, UPT, UR26, 0x20, URZ ;  /* 0x000000201a0a9890 */ /* 0x000fe4000fffe0ff */
[----:B------:R-:W-:Y:S01]  /*4c00*/  @!UP1 UIADD3 UR8, UPT, UPT, UR8, 0x1200, URZ ;  /* 0x0000120008089890 */ /* 0x000fe2000fffe0ff */
[----:B------:R-:W-:Y:S01]  /*4c10*/  VOTEU.ALL UP1, P0 ;  /* 0x0000000000ff7886 */ /* 0x000fe20000020000 */
[----:B------:R-:W-:Y:S01]  /*4c20*/  UMOV UR11, UR27 ;  /* 0x0000001b000b7c82 */ /* 0x000fe20008000000 */
[----:B------:R-:W-:Y:S02]  /*4c30*/  UPRMT UR7, UR37, 0x654, UR25 ;  /* 0x0000065425077896 */ /* 0x000fe40008000019 */
[----:B------:R-:W-:Y:S04]  /*4c40*/  UIADD3 UR5, UPT, UPT, UR5, 0x1, URZ ;  /* 0x0000000105057890 */ /* 0x000fe8000fffe0ff */
[----:B------:R2:W-:Y:S01]  /*4c50*/  @!UP3 UTMALDG.3D [UR24], [UR14], desc[UR30] ;  /* 0x00001e180e00b5b4 */ /* 0x0005e20008011000 */
[----:B------:R2:W-:Y:S01]  /*4c60*/  @!UP2 UTMALDG.3D [UR16], [UR14], desc[UR30] ;  /* 0x00001e100e00a5b4 */ /* 0x0005e20008011000 */
[----:B------:R2:W-:Y:S01]  /*4c70*/  @!UP1 UTMALDG.3D [UR8], [UR14], desc[UR30] ;  /* 0x00001e080e0095b4 */ /* 0x0005e20008011000 */
[----:B------:R2:W-:Y:S01]  /*4c80*/  @!P0 SYNCS.ARRIVE.TRANS64.RED.A0TR RZ, [UR6+0x30], R23 ;  /* 0x00003017ffff89a7 */ /* 0x0005e20008300406 */
[C---:B------:R-:W-:Y:S01]  /*4c90*/  ISETP.NE.AND P0, PT, R26.reuse, 0x2, PT ;  /* 0x000000021a00780c */ /* 0x040fe20003f05270 */
[----:B------:R-:W-:Y:S03]  /*4ca0*/  UISETP.NE.AND UP1, UPT, UR5, 0x2, UPT ;  /* 0x000000020500788c */ /* 0x000fe6000bf25270 */
[----:B------:R-:W-:Y:S01]  /*4cb0*/  SEL R0, RZ, 0x1, P0 ;  /* 0x00000001ff007807 */ /* 0x000fe20000000000 */
[----:B------:R-:W-:Y:S01]  /*4cc0*/  USEL UR6, URZ, 0x1, UP1 ;  /* 0x00000001ff067887 */ /* 0x000fe20008800000 */
[----:B------:R-:W-:Y:S01]  /*4cd0*/  SEL R26, R26, RZ, P0 ;  /* 0x000000ff1a1a7207 */ /* 0x000fe20000000000 */
[----:B------:R-:W-:Y:S01]  /*4ce0*/  USEL UR5, UR5, URZ, UP1 ;  /* 0x000000ff05057287 */ /* 0x000fe20008800000 */
[----:B------:R-:W-:Y:S01]  /*4cf0*/  LOP3.LUT R25, R25, R0, RZ, 0x3c, !PT ;  /* 0x0000000019197212 */ /* 0x000fe200078e3cff */
[----:B------:R-:W-:Y:S02]  /*4d00*/  UPLOP3.LUT UP1, UPT, UPT, UPT, UPT, 0x80, 0x8 ;  /* 0x000000000008789c */ /* 0x000fe40003f2f070 */
[----:B------:R-:W-:Y:S01]  /*4d10*/  LOP3.LUT R27, R27, UR6, RZ, 0x3c, !PT ;  /* 0x000000061b1b7c12 */ /* 0x000fe2000f8e3cff */
[----:B------:R-:W-:Y:S01]  /*4d20*/  SYNCS.ARRIVE.TRANS64.RED.A1T0 RZ, [UR7], RZ ;  /* 0x000000ffffff79a7 */ /* 0x000fe20008100407 */
[----:B------:R-:W-:Y:S07]  /*4d30*/  @P4 BRA `(.L_x_74) ;  /* 0xfffffff400644947 */ /* 0x000fee000383ffff */
[----:B------:R-:W-:Y:S01]  /*4d40*/  UIADD3 UR6, UPT, UPT, UR4, 0x40, URZ ;  /* 0x0000004004067890 */ /* 0x000fe2000fffe0ff */
[----:B------:R-:W-:-:S03]  /*4d50*/  SHF.L.U32 R2, R27, 0x1f, RZ ;  /* 0x0000001f1b027819 */ /* 0x000fc600000006ff */
[----:B------:R-:W-:-:S09]  /*4d60*/  ULEA UR4, UR5, UR6, 0x3 ;  /* 0x0000000605047291 */ /* 0x000fd2000f8e18ff */
[----:B------:R-:W1:Y:S02]  /*4d70*/  SYNCS.PHASECHK.TRANS64.TRYWAIT P0, [UR4], R2 ;  /* 0x00000002ff0075a7 */ /* 0x000e640008001104 */
[----:B-1----:R-:W-:Y:S05]  /*4d80*/  @!P0 BRA `(.L_x_75) ;  /* 0x0000002400f88947 */ /* 0x002fea0003800000 */
.L_x_133:
[----:B------:R-:W-:-:S04]  /*4d90*/  UIADD3 UR4, UPT, UPT, UR5, 0x1, URZ ;  /* 0x0000000105047890 */ /* 0x000fc8000fffe0ff */
[----:B------:R-:W-:-:S04]  /*4da0*/  UISETP.NE.AND UP0, UPT, UR4, 0x2, UPT ;  /* 0x000000020400788c */ /* 0x000fc8000bf05270 */
[----:B------:R-:W-:Y:S02]  /*4db0*/  USEL UR5, URZ, 0x1, UP0 ;  /* 0x00000001ff057887 */ /* 0x000fe40008000000 */
[----:B------:R-:W-:-:S04]  /*4dc0*/  USEL UR4, UR4, URZ, UP0 ;  /* 0x000000ff04047287 */ /* 0x000fc80008000000 */
[----:B------:R-:W-:Y:S01]  /*4dd0*/  ULEA UR4, UR4, UR6, 0x3 ;  /* 0x0000000604047291 */ /* 0x000fe2000f8e18ff */
[----:B-1----:R-:W-:-:S04]  /*4de0*/  LOP3.LUT R2, R27, UR5, RZ, 0x3c, !PT ;  /* 0x000000051b027c12 */ /* 0x002fc8000f8e3cff */
[----:B------:R-:W-:Y:S01]  /*4df0*/  SHF.L.U32 R2, R2, 0x1f, RZ ;  /* 0x0000001f02027819 */ /* 0x000fe200000006ff */
[----:B------:R-:W-:-:S07]  /*4e00*/  IMAD.U32 R0, RZ, RZ, UR4 ;  /* 0x00000004ff007e24 */ /* 0x000fce000f8e00ff */
.L_x_76:
[----:B-1----:R1:W3:Y:S02]  /*4e10*/  SYNCS.PHASECHK.TRANS64.TRYWAIT P0, [R0+URZ], R2 ;  /* 0x00000002000075a7 */ /* 0x0022e400080011ff */
[----:B---3--:R-:W-:Y:S05]  /*4e20*/  @!P0 NANOSLEEP.SYNCS 0x989680 ;  /* 0x009896800000895d */ /* 0x008fea0003900000 */
[----:B------:R-:W3:Y:S02]  /*4e30*/  @!P0 SYNCS.PHASECHK.TRANS64 P0, [R0+URZ], R2 ;  /* 0x00000002000085a7 */ /* 0x000ee400080010ff */
[----:B--23--:R-:W-:Y:S05]  /*4e40*/  @P0 EXIT ;  /* 0x000000000000094d */ /* 0x00cfea0003800000 */
[----:B------:R-:W-:Y:S05]  /*4e50*/  BRA `(.L_x_76) ;  /* 0xfffffffc00ec7947 */ /* 0x000fea000383ffff */
.L_x_66:
[----:B------:R-:W-:-:S06]  /*4e60*/  UISETP.GE.AND UP1, UPT, UR10, 0x4, UPT ;  /* 0x000000040a00788c */ /* 0x000fcc000bf26270 */
[----:B------:R-:W-:-:S13]  /*4e70*/  PLOP3.LUT P0, PT, PT, PT, UP1, 0x80, 0x8 ;  /* 0x000000000008781c */ /* 0x000fda0003f0f018 */
[----:B------:R-:W-:Y:S05]  /*4e80*/  @!P0 EXIT ;  /* 0x000000000000894d */ /* 0x000fea0003800000 */
[----:B------:R-:W-:Y:S01]  /*4e90*/  BAR.SYNC.DEFER_BLOCKING 0x6, 0xa0 ;  /* 0x0182800000007b1d */ /* 0x000fe20000010000 */
[C---:B------:R-:W-:Y:S01]  /*4ea0*/  IMAD.SHL.U32 R3, R89.reuse, 0x10, RZ ;  /* 0x0000001059037824 */ /* 0x040fe200078e00ff */
[----:B------:R-:W-:Y:S01]  /*4eb0*/  SHF.R.U32.HI R4, RZ, 0x1, R89 ;  /* 0x00000001ff047819 */ /* 0x000fe20000011659 */
[C---:B------:R-:W-:Y:S01]  /*4ec0*/  IMAD.SHL.U32 R2, R89.reuse, 0x8, RZ ;  /* 0x0000000859027824 */ /* 0x040fe200078e00ff */
[----:B------:R-:W-:Y:S01]  /*4ed0*/  CS2R R86, SRZ ;  /* 0x0000000000567805 */ /* 0x000fe2000001ff00 */
[----:B------:R-:W-:Y:S01]  /*4ee0*/  IMAD.U32 R16, R89, 0x10000, RZ ;  /* 0x0001000059107824 */ /* 0x000fe200078e00ff */
[----:B------:R-:W-:Y:S02]  /*4ef0*/  UMOV UR36, 0x400 ;  /* 0x0000040000247882 */ /* 0x000fe40000000000 */
[----:B------:R-:W1:Y:S01]  /*4f00*/  LDC R81, c[0x0][0x370] ;  /* 0x0000dc00ff517b82 */ /* 0x000e620000000800 */
[----:B------:R-:W-:Y:S01]  /*4f10*/  ULEA UR36, UR37, UR36, 0x18 ;  /* 0x0000002425247291 */ /* 0x000fe2000f8ec0ff */
[----:B------:R-:W-:Y:S01]  /*4f20*/  LOP3.LUT R5, R3, 0x40, RZ, 0xc0, !PT ;  /* 0x0000004003057812 */ /* 0x000fe200078ec0ff */
[----:B------:R-:W-:Y:S01]  /*4f30*/  IMAD.SHL.U32 R82, R89, 0x2, RZ ;  /* 0x0000000259527824 */ /* 0x000fe200078e00ff */
[----:B------:R-:W-:Y:S01]  /*4f40*/  LOP3.LUT R2, R2, 0x300, RZ, 0xc0, !PT ;  /* 0x0000030002027812 */ /* 0x000fe200078ec0ff */
[----:B------:R-:W-:Y:S01]  /*4f50*/  IMAD.MOV.U32 R88, RZ, RZ, 0x1 ;  /* 0x00000001ff587424 */ /* 0x000fe200078e00ff */
[----:B------:R-:W-:Y:S01]  /*4f60*/  LOP3.LUT R4, R5, 0x8, R4, 0xf8, !PT ;  /* 0x0000000805047812 */ /* 0x000fe200078ef804 */
[----:B------:R-:W-:Y:S01]  /*4f70*/  IMAD.MOV.U32 R49, RZ, RZ, RZ ;  /* 0x000000ffff317224 */ /* 0x000fe200078e00ff */
[----:B------:R-:W2:Y:S01]  /*4f80*/  LDC R46, c[0x0][0xb0c] ;  /* 0x0002c300ff2e7b82 */ /* 0x000ea20000000800 */
[--C-:B------:R-:W-:Y:S01]  /*4f90*/  LOP3.LUT R2, R2, 0x30, R3.reuse, 0xf8, !PT ;  /* 0x0000003002027812 */ /* 0x100fe200078ef803 */
[----:B------:R-:W-:Y:S01]  /*4fa0*/  IMAD.MOV.U32 R91, RZ, RZ, RZ ;  /* 0x000000ffff5b7224 */ /* 0x000fe200078e00ff */
[----:B------:R-:W-:Y:S01]  /*4fb0*/  LOP3.LUT R16, R16, 0x600000, RZ, 0xc0, !PT ;  /* 0x0060000010107812 */ /* 0x000fe200078ec0ff */
[----:B------:R-:W-:Y:S01]  /*4fc0*/  IMAD.MOV.U32 R85, RZ, RZ, RZ ;  /* 0x000000ffff557224 */ /* 0x000fe200078e00ff */
[----:B------:R-:W-:Y:S01]  /*4fd0*/  LOP3.LUT R82, R4, 0x8, R82, 0x78, !PT ;  /* 0x0000000804527812 */ /* 0x000fe200078e7852 */
[----:B------:R-:W4:Y:S01]  /*4fe0*/  LDCU.64 UR44, c[0x0][0x348] ;  /* 0x00006900ff2c77ac */ /* 0x000f220008000a00 */
[----:B------:R-:W-:Y:S01]  /*4ff0*/  LOP3.LUT R2, R2, 0x80, R3, 0xf8, !PT ;  /* 0x0000008002027812 */ /* 0x000fe200078ef803 */
[----:B------:R-:W1:Y:S01]  /*5000*/  LDC R79, c[0x0][0xb20] ;  /* 0x0002c800ff4f7b82 */ /* 0x000e620000000800 */
[----:B------:R-:W3:Y:S01]  /*5010*/  LDS R0, [UR36+0x110] ;  /* 0x00011024ff007984 */ /* 0x000ee20008000800 */
[----:B------:R-:W-:Y:S01]  /*5020*/  LOP3.LUT R89, R89, 0x60, RZ, 0xc0, !PT ;  /* 0x0000006059597812 */ /* 0x000fe200078ec0ff */
[----:B------:R-:W1:Y:S01]  /*5030*/  LDCU.64 UR42, c[0x0][0x888] ;  /* 0x00011100ff2a77ac */ /* 0x000e620008000a00 */
[----:B------:R-:W-:Y:S01]  /*5040*/  LOP3.LUT R82, R2, R82, RZ, 0xfc, !PT ;  /* 0x0000005202527212 */ /* 0x000fe200078efcff */
[----:B------:R-:W-:-:S03]  /*5050*/  UIADD3 UR41, UPT, UPT, UR36, 0x200, URZ ;  /* 0x0000020024297890 */ /* 0x000fc6000fffe0ff */
[----:B------:R-:W1:Y:S01]  /*5060*/  LDC R45, c[0x0][0xb30] ;  /* 0x0002cc00ff2d7b82 */ /* 0x000e620000000800 */
[----:B------:R-:W-:Y:S01]  /*5070*/  UMOV UR38, URZ ;  /* 0x000000ff00267c82 */ /* 0x000fe20008000000 */
[----:B------:R-:W-:-:S06]  /*5080*/  UMOV UR39, URZ ;  /* 0x000000ff00277c82 */ /* 0x000fcc0008000000 */
[----:B------:R-:W1:Y:S08]  /*5090*/  LDC.64 R72, c[0x0][0xb10] ;  /* 0x0002c400ff487b82 */ /* 0x000e700000000a00 */
[----:B------:R-:W1:Y:S08]  /*50a0*/  LDC.64 R42, c[0x0][0xb18] ;  /* 0x0002c600ff2a7b82 */ /* 0x000e700000000a00 */
[----:B------:R-:W1:Y:S08]  /*50b0*/  LDC.64 R68, c[0x0][0x888] ;  /* 0x00022200ff447b82 */ /* 0x000e700000000a00 */
[----:B------:R-:W1:Y:S01]  /*50c0*/  LDC.64 R40, c[0x0][0xb28] ;  /* 0x0002ca00ff287b82 */ /* 0x000e620000000a00 */
[----:B---3--:R-:W-:-:S07]  /*50d0*/  IMAD.IADD R16, R0, 0x1, R16 ;  /* 0x0000000100107824 */ /* 0x008fce00078e0210 */
[----:B------:R-:W3:Y:S08]  /*50e0*/  LDC.64 R70, c[0x0][0x890] ;  /* 0x00022400ff467b82 */ /* 0x000ef00000000a00 */
[----:B------:R-:W1:Y:S08]  /*50f0*/  LDC.64 R66, c[0x0][0x8b0] ;  /* 0x00022c00ff427b82 */ /* 0x000e700000000a00 */
[----:B------:R-:W1:Y:S08]  /*5100*/  LDC.64 R64, c[0x0][0x8a8] ;  /* 0x00022a00ff407b82 */ /* 0x000e700000000a00 */
[----:B--2-4-:R-:W1:Y:S02]  /*5110*/  LDC R80, c[0x0][0x374] ;  /* 0x0000dd00ff507b82 */ /* 0x014e640000000800 */
.L_x_98:
[C---:B------:R-:W-:Y:S02]  /*5120*/  LEA R0, R91.reuse, UR36, 0x3 ;  /* 0x000000245b007c11 */ /* 0x040fe4000f8e18ff */
[----:B------:R-:W-:Y:S02]  /*5130*/  SHF.L.U32 R2, R86, 0x1f, RZ ;  /* 0x0000001f56027819 */ /* 0x000fe400000006ff */
[----:B------:R-:W-:Y:S02]  /*5140*/  LEA R20, R91, UR36, 0x4 ;  /* 0x000000245b147c11 */ /* 0x000fe4000f8e20ff */
[----:B------:R-:W2:Y:S02]  /*5150*/  SYNCS.PHASECHK.TRANS64.TRYWAIT P0, [R0+URZ+0x60], R2 ;  /* 0x00006002000075a7 */ /* 0x000ea400080011ff */
[----:B--2---:R-:W-:Y:S05]  /*5160*/  @!P0 BRA `(.L_x_77) ;  /* 0x0000002400188947 */ /* 0x004fea0003800000 */
.L_x_134:
[----:B------:R-:W4:Y:S01]  /*5170*/  LDC.64 R10, c[0x0][0xb10] ;  /* 0x0002c400ff0a7b82 */ /* 0x000f220000000a00 */
[----:B------:R-:W3:Y:S01]  /*5180*/  LDS.128 R20, [R20+0xf0] ;  /* 0x0000f00014147984 */ /* 0x000ee20000000c00 */
[----:B-1----:R-:W-:Y:S01]  /*5190*/  ISETP.NE.AND P1, PT, R45, 0x1, PT ;  /* 0x000000012d00780c */ /* 0x002fe20003f25270 */
[----:B--2---:R-:W-:Y:S01]  /*51a0*/  VIADD R0, R0, 0x70 ;  /* 0x0000007000007836 */ /* 0x004fe20000000000 */
[----:B------:R-:W-:Y:S04]  /*51b0*/  ISETP.GE.AND P0, PT, R44, 0x1, PT ;  /* 0x000000012c00780c */ /* 0x000fe80003f06270 */
[----:B------:R-:W1:Y:S01]  /*51c0*/  LDC.64 R8, c[0x0][0xb18] ;  /* 0x0002c600ff087b82 */ /* 0x000e620000000a00 */
[----:B------:R-:W-:Y:S01]  /*51d0*/  PRMT R0, RZ, 0x654, R0 ;  /* 0x00000654ff007816 */ /* 0x000fe20000000000 */
[----:B------:R-:W-:Y:S01]  /*51e0*/  @!PT LDS RZ, [RZ] ;  /* 0x00000000fffff984 */ /* 0x000fe20000000800 */
[----:B------:R-:W-:Y:S01]  /*51f0*/  @!PT LDS RZ, [RZ] ;  /* 0x00000000fffff984 */ /* 0x000fe20000000800 */
[----:B------:R-:W-:Y:S01]  /*5200*/  @!PT LDS RZ, [RZ] ;  /* 0x00000000fffff984 */ /* 0x000fe20000000800 */
[----:B------:R-:W-:Y:S01]  /*5210*/  @!PT LDS RZ, [RZ] ;  /* 0x00000000fffff984 */ /* 0x000fe20000000800 */
[----:B------:R2:W-:Y:S06]  /*5220*/  MEMBAR.ALL.CTA ;  /* 0x0000000000007992 */ /* 0x0005ec0000008000 */
[----:B--2---:R-:W2:Y:S01]  /*5230*/  FENCE.VIEW.ASYNC.S ;  /* 0x00000000000073c6 */ /* 0x004ea20000000000 */
[----:B------:R-:W1:Y:S08]  /*5240*/  @!P1 LDC R12, c[0x0][0xb20] ;  /* 0x0002c800ff0c9b82 */ /* 0x000e700000000800 */
[----:B------:R-:W1:Y:S01]  /*5250*/  @!P1 LDC R7, c[0x0][0xb0c] ;  /* 0x0002c300ff079b82 */ /* 0x000e620000000800 */
[----:B--2---:R2:W-:Y:S01]  /*5260*/  SYNCS.ARRIVE.TRANS64.RED.A1T0 RZ, [R0+URZ], RZ ;  /* 0x000000ff00ff79a7 */ /* 0x0045e200081004ff */
[----:B---3--:R-:W-:Y:S04]  /*5270*/  LOP3.LUT P4, RZ, R22, 0x1, RZ, 0xc0, !PT ;  /* 0x0000000116ff7812 */ /* 0x008fe8000788c0ff */
[----:B------:R-:W-:Y:S09]  /*5280*/  P2R R90, PR, RZ, 0x10 ;  /* 0x00000010ff5a7803 */ /* 0x000ff20000000000 */
[----:B------:R-:W-:Y:S02]  /*5290*/  @P4 MOV R48, R20 ;  /* 0x0000001400304202 */ /* 0x000fe40000000f00 */
[----:B------:R-:W-:Y:S01]  /*52a0*/  @P4 LOP3.LUT R47, R21, 0xffff, RZ, 0xc0, !PT ;  /* 0x0000ffff152f4812 */ /* 0x000fe200078ec0ff */
[----:B--2-4-:R-:W-:Y:S06]  /*52b0*/  @!P0 BRA `(.L_x_78) ;  /* 0x0000000000a48947 */ /* 0x014fec0003800000 */
[----:B------:R-:W-:Y:S01]  /*52c0*/  IMAD.HI.U32 R0, R80, R43, RZ ;  /* 0x0000002b50007227 */ /* 0x000fe200078e00ff */
[----:B------:R-:W-:Y:S02]  /*52d0*/  ISETP.NE.AND P0, PT, R42, 0x1, PT ;  /* 0x000000012a00780c */ /* 0x000fe40003f05270 */
[----:B------:R-:W-:Y:S01]  /*52e0*/  ISETP.NE.AND P2, PT, R44, 0x1, PT ;  /* 0x000000012c00780c */ /* 0x000fe20003f45270 */
[----:B------:R-:W-:Y:S01]  /*52f0*/  IMAD.HI.U32 R4, R81, R72, RZ ;  /* 0x0000004851047227 */ /* 0x000fe200078e00ff */
[----:B------:R-:W-:Y:S02]  /*5300*/  SHF.R.U32.HI R0, RZ, R79, R0 ;  /* 0x0000004fff007219 */ /* 0x000fe40000011600 */
[----:B------:R-:W-:Y:S01]  /*5310*/  ISETP.NE.AND P3, PT, R46, 0x1, PT ;  /* 0x000000012e00780c */ /* 0x000fe20003f65270 */
[----:B------:R-:W-:Y:S01]  /*5320*/  IMAD.HI.U32 R6, R47, R43, RZ ;  /* 0x0000002b2f067227 */ /* 0x000fe200078e00ff */
[-C--:B------:R-:W-:Y:S02]  /*5330*/  SHF.R.U32.HI R4, RZ, R73.reuse, R4 ;  /* 0x00000049ff047219 */ /* 0x080fe40000011604 */
[----:B------:R-:W-:Y:S01]  /*5340*/  SEL R0, R80, R0, !P0 ;  /* 0x0000000050007207 */ /* 0x000fe20004000000 */
[----:B------:R-:W-:Y:S01]  /*5350*/  IMAD.HI.U32 R5, R48, R72, RZ ;  /* 0x0000004830057227 */ /* 0x000fe200078e00ff */
[----:B------:R-:W-:Y:S03]  /*5360*/  SEL R4, R81, R4, !P3 ;  /* 0x0000000451047207 */ /* 0x000fe60005800000 */
[-C--:B------:R-:W-:Y:S01]  /*5370*/  IMAD.HI.U32 R3, R0, R40.reuse, RZ ;  /* 0x0000002800037227 */ /* 0x080fe200078e00ff */
[----:B------:R-:W-:Y:S03]  /*5380*/  SHF.R.U32.HI R5, RZ, R73, R5 ;  /* 0x00000049ff057219 */ /* 0x000fe60000011605 */
[----:B------:R-:W-:Y:S01]  /*5390*/  IMAD.HI.U32 R2, R4, R40, RZ ;  /* 0x0000002804027227 */ /* 0x000fe200078e00ff */
[----:B------:R-:W-:Y:S02]  /*53a0*/  @P2 SHF.R.U32.HI R0, RZ, R41, R3 ;  /* 0x00000029ff002219 */ /* 0x000fe40000011603 */
[----:B------:R-:W-:Y:S02]  /*53b0*/  SHF.R.U32.HI R3, RZ, R79, R6 ;  /* 0x0000004fff037219 */ /* 0x000fe40000011606 */
[----:B------:R-:W-:Y:S01]  /*53c0*/  @P2 SHF.R.U32.HI R4, RZ, R41, R2 ;  /* 0x00000029ff042219 */ /* 0x000fe20000011602 */
[----:B------:R-:W-:Y:S01]  /*53d0*/  IMAD R0, R44, R0, RZ ;  /* 0x000000002c007224 */ /* 0x000fe200078e02ff */
[----:B------:R-:W-:Y:S02]  /*53e0*/  SEL R3, R47, R3, !P0 ;  /* 0x000000032f037207 */ /* 0x000fe40004000000 */
[----:B------:R-:W-:Y:S01]  /*53f0*/  SEL R2, R48, R5, !P3 ;  /* 0x0000000530027207 */ /* 0x000fe20005800000 */
[----:B------:R-:W-:Y:S01]  /*5400*/  IMAD R5, R44, R4, RZ ;  /* 0x000000042c057224 */ /* 0x000fe200078e02ff */
[C---:B------:R-:W-:Y:S01]  /*5410*/  ISETP.GE.AND P0, PT, R3.reuse, R0, PT ;  /* 0x000000000300720c */ /* 0x040fe20003f06270 */
[C---:B------:R-:W-:Y:S03]  /*5420*/  IMAD.HI.U32 R0, R3.reuse, R40, RZ ;  /* 0x0000002803007227 */ /* 0x040fe600078e00ff */
[C---:B------:R-:W-:Y:S02]  /*5430*/  ISETP.GE.OR P0, PT, R2.reuse, R5, P0 ;  /* 0x000000050200720c */ /* 0x040fe40000706670 */
[----:B------:R-:W-:Y:S04]  /*5440*/  SHF.R.U32.HI R0, RZ, R41, R0 ;  /* 0x00000029ff007219 */ /* 0x000fe80000011600 */
[C---:B------:R-:W-:Y:S05]  /*5450*/  SEL R6, R3.reuse, R0, !P2 ;  /* 0x0000000003067207 */ /* 0x040fea0005000000 */
        /* <DEDUP_REMOVED lines=14> */
[----:B------:R-:W-:Y:S07]  /*5540*/  IMAD R47, R3, R42, R47 ;  /* 0x0000002a032f7224 */ /* 0x000fee00078e022f */
.L_x_78:
[----:B------:R-:W-:Y:S01]  /*5550*/  @!P1 IMAD.HI.U32 R0, R48, R10, RZ ;  /* 0x0000000a30009227 */ /* 0x000fe200078e00ff */
[----:B-1----:R-:W-:Y:S01]  /*5560*/  @!P1 ISETP.NE.AND P0, PT, R8, 0x1, PT ;  /* 0x000000010800980c */ /* 0x002fe20003f05270 */
[----:B------:R-:W-:Y:S01]  /*5570*/  ULOP3.LUT UP0, URZ, UR41, 0x90, URZ, 0xc0, !UPT ;  /* 0x0000009029ff7892 */ /* 0x000fe2000f80c0ff */
[----:B------:R-:W-:Y:S01]  /*5580*/  @!P1 ISETP.NE.AND P2, PT, R7, 0x1, PT ;  /* 0x000000010700980c */ /* 0x000fe20003f45270 */
[----:B------:R-:W-:Y:S01]  /*5590*/  @!P1 IMAD.HI.U32 R2, R47, R9, RZ ;  /* 0x000000092f029227 */ /* 0x000fe200078e00ff */
[----:B------:R-:W-:Y:S02]  /*55a0*/  @!P1 SHF.R.U32.HI R0, RZ, R11, R0 ;  /* 0x0000000bff009219 */ /* 0x000fe40000011600 */
[----:B------:R-:W-:Y:S01]  /*55b0*/  @P4 SHF.R.U32.HI R84, RZ, 0x10, R21 ;  /* 0x00000010ff544819 */ /* 0x000fe20000011615 */
[----:B------:R-:W-:Y:S01]  /*55c0*/  VIADD R91, R91, 0x1 ;  /* 0x000000015b5b7836 */ /* 0x000fe20000000000 */
[----:B------:R-:W-:Y:S02]  /*55d0*/  @!P1 SHF.R.U32.HI R2, RZ, R12, R2 ;  /* 0x0000000cff029219 */ /* 0x000fe40000011602 */
[----:B------:R-:W-:Y:S02]  /*55e0*/  @!P1 SEL R3, R48, R0, !P2 ;  /* 0x0000000030039207 */ /* 0x000fe40005000000 */
[----:B------:R-:W-:Y:S05]  /*55f0*/  @!P1 SEL R2, R47, R2, !P0 ;  /* 0x000000022f029207 */ /* 0x000fea0004000000 */
[----:B------:R-:W-:Y:S02]  /*5600*/  @!P1 IMAD.IADD R0, R2, 0x1, -R3 ;  /* 0x0000000102009824 */ /* 0x000fe400078e0a03 */
[----:B------:R-:W-:Y:S02]  /*5610*/  @!P1 IMAD.IADD R2, R3, 0x1, -R2 ;  /* 0x0000000103029824 */ /* 0x000fe400078e0a02 */
[----:B------:R-:W-:Y:S02]  /*5620*/  @!P1 IMAD R48, R0, R7, R48 ;  /* 0x0000000700309224 */ /* 0x000fe400078e0230 */
[----:B------:R-:W-:Y:S01]  /*5630*/  @!P1 IMAD R47, R2, R8, R47 ;  /* 0x00000008022f9224 */ /* 0x000fe200078e022f */
[----:B------:R-:W-:Y:S06]  /*5640*/  BRA.U !UP0, `(.L_x_79) ;  /* 0x00000001087c7547 */ /* 0x000fec000b800000 */
[----:B------:R-:W1:Y:S01]  /*5650*/  LDCU.64 UR8, c[0x4][0x80] ;  /* 0x01001000ff0877ac */ /* 0x000e620008000a00 */
[----:B------:R-:W-:Y:S01]  /*5660*/  MOV R2, 0x0 ;  /* 0x0000000000027802 */ /* 0x000fe20000000f00 */
[----:B------:R-:W-:Y:S02]  /*5670*/  HFMA2 R12, -RZ, RZ, 0, 5.9604644775390625e-08 ;  /* 0x00000001ff0c7431 */ /* 0x000fe400000001ff */
[----:B------:R-:W-:Y:S01]  /*5680*/  IMAD.MOV.U32 R8, RZ, RZ, 0x70 ;  /* 0x00000070ff087424 */ /* 0x000fe200078e00ff */
[----:B------:R2:W3:Y:S01]  /*5690*/  LDC.64 R14, c[0x4][R2] ;  /* 0x01000000020e7b82 */ /* 0x0004e20000000a00 */
[----:B------:R-:W4:Y:S01]  /*56a0*/  LDCU.64 UR6, c[0x4][0x88] ;  /* 0x01001100ff0677ac */ /* 0x000f220008000a00 */
[----:B------:R-:W-:Y:S01]  /*56b0*/  IMAD.MOV.U32 R13, RZ, RZ, RZ ;  /* 0x000000ffff0d7224 */ /* 0x000fe200078e00ff */
[----:B------:R-:W2:Y:S01]  /*56c0*/  LDCU.64 UR4, c[0x4][0x8] ;  /* 0x01000100ff0477ac */ /* 0x000ea20008000a00 */
[----:B-1----:R-:W-:Y:S01]  /*56d0*/  MOV R5, UR9 ;  /* 0x0000000900057c02 */ /* 0x002fe20008000f00 */
[----:B------:R-:W-:Y:S01]  /*56e0*/  IMAD.U32 R4, RZ, RZ, UR8 ;  /* 0x00000008ff047e24 */ /* 0x000fe2000f8e00ff */
[----:B----4-:R-:W-:Y:S01]  /*56f0*/  MOV R7, UR7 ;  /* 0x0000000700077c02 */ /* 0x010fe20008000f00 */
[----:B------:R-:W-:Y:S01]  /*5700*/  IMAD.U32 R6, RZ, RZ, UR6 ;  /* 0x00000006ff067e24 */ /* 0x000fe2000f8e00ff */
[----:B--2---:R-:W-:Y:S01]  /*5710*/  MOV R11, UR5 ;  /* 0x00000005000b7c02 */ /* 0x004fe20008000f00 */
[----:B------:R-:W-:Y:S02]  /*5720*/  IMAD.U32 R10, RZ, RZ, UR4 ;  /* 0x00000004ff0a7e24 */ /* 0x000fe4000f8e00ff */
[----:B------:R-:W-:Y:S07]  /*5730*/  LEPC R20, `(.L_x_80) ;  /* 0x000000001014794e */ /* 0x000fee0000000000 */
[----:B---3-5:R-:W-:Y:S05]  /*5740*/  CALL.ABS.NOINC R14 ;  /* 0x000000000e007343 */ /* 0x028fea0003c00000 */
.L_x_80:
[----:B------:R-:W1:Y:S01]  /*5750*/  LDCU.64 UR8, c[0x4][0x80] ;  /* 0x01001000ff0877ac */ /* 0x000e620008000a00 */
[----:B------:R-:W2:Y:S01]  /*5760*/  LDC.64 R2, c[0x4][R2] ;  /* 0x0100000002027b82 */ /* 0x000ea20000000a00 */
[----:B------:R-:W-:Y:S02]  /*5770*/  HFMA2 R12, -RZ, RZ, 0, 5.9604644775390625e-08 ;  /* 0x00000001ff0c7431 */ /* 0x000fe400000001ff */
[----:B------:R-:W-:Y:S02]  /*5780*/  IMAD.MOV.U32 R8, RZ, RZ, 0x70 ;  /* 0x00000070ff087424 */ /* 0x000fe400078e00ff */
[----:B------:R-:W-:Y:S01]  /*5790*/  IMAD.MOV.U32 R13, RZ, RZ, RZ ;  /* 0x000000ffff0d7224 */ /* 0x000fe200078e00ff */
[----:B------:R-:W3:Y:S01]  /*57a0*/  LDCU.64 UR6, c[0x4][0x88] ;  /* 0x01001100ff0677ac */ /* 0x000ee20008000a00 */
[----:B------:R-:W4:Y:S01]  /*57b0*/  LDCU.64 UR4, c[0x4][0x8] ;  /* 0x01000100ff0477ac */ /* 0x000f220008000a00 */
[----:B-1----:R-:W-:Y:S02]  /*57c0*/  MOV R4, UR8 ;  /* 0x0000000800047c02 */ /* 0x002fe40008000f00 */
[----:B------:R-:W-:Y:S02]  /*57d0*/  MOV R5, UR9 ;  /* 0x0000000900057c02 */ /* 0x000fe40008000f00 */
[----:B---3--:R-:W-:Y:S01]  /*57e0*/  MOV R7, UR7 ;  /* 0x0000000700077c02 */ /* 0x008fe20008000f00 */
[----:B------:R-:W-:Y:S01]  /*57f0*/  IMAD.U32 R6, RZ, RZ, UR6 ;  /* 0x00000006ff067e24 */ /* 0x000fe2000f8e00ff */
[----:B----4-:R-:W-:Y:S01]  /*5800*/  MOV R11, UR5 ;  /* 0x00000005000b7c02 */ /* 0x010fe20008000f00 */
[----:B------:R-:W-:Y:S02]  /*5810*/  IMAD.U32 R10, RZ, RZ, UR4 ;  /* 0x00000004ff0a7e24 */ /* 0x000fe4000f8e00ff */
[----:B------:R-:W-:Y:S07]  /*5820*/  LEPC R20, `(.L_x_79) ;  /* 0x000000001014794e */ /* 0x000fee0000000000 */
[----:B--2---:R-:W-:Y:S05]  /*5830*/  CALL.ABS.NOINC R2 ;  /* 0x0000000002007343 */ /* 0x004fea0003c00000 */
.L_x_79:
[----:B------:R-:W-:Y:S01]  /*5840*/  ISETP.NE.U32.AND P2, PT, R70, RZ, PT ;  /* 0x000000ff4600720c */ /* 0x000fe20003f45070 */
[----:B------:R-:W-:Y:S01]  /*5850*/  UISETP.NE.AND UP1, UPT, UR40, URZ, UPT ;  /* 0x000000ff2800728c */ /* 0x000fe2000bf25270 */
[----:B------:R-:W-:Y:S02]  /*5860*/  ISETP.NE.U32.AND P4, PT, R66, RZ, PT ;  /* 0x000000ff4200720c */ /* 0x000fe40003f85070 */
[----:B------:R-:W-:Y:S02]  /*5870*/  ISETP.NE.AND.EX P2, PT, R71, RZ, PT, P2 ;  /* 0x000000ff4700720c */ /* 0x000fe40003f45320 */
[----:B------:R-:W-:Y:S02]  /*5880*/  PLOP3.LUT P1, PT, PT, PT, PT, 0x8, 0x80 ;  /* 0x000000000080781c */ /* 0x000fe40003f2e170 */
[----:B------:R-:W-:Y:S02]  /*5890*/  PLOP3.LUT P0, PT, PT, PT, UP1, 0x80, 0x8 ;  /* 0x000000000008781c */ /* 0x000fe40003f0f018 */
[----:B------:R-:W-:Y:S02]  /*58a0*/  ISETP.NE.AND.EX P4, PT, R67, RZ, PT, P4 ;  /* 0x000000ff4300720c */ /* 0x000fe40003f85340 */
[----:B------:R-:W1:Y:S09]  /*58b0*/  @UP1 LDCU.64 UR4, c[0x0][0x888] ;  /* 0x00011100ff0417ac */ /* 0x000e720008000a00 */
[----:B------:R-:W-:Y:S01]  /*58c0*/  @P0 PLOP3.LUT P1, PT, P2, PT, PT, 0x80, 0x8 ;  /* 0x000000000008081c */ /* 0x000fe2000172f070 */
[----:B-1----:R-:W-:Y:S04]  /*58d0*/  @UP1 UISETP.NE.U32.AND UP0, UPT, UR4, URZ, UPT ;  /* 0x000000ff0400128c */ /* 0x002fe8000bf05070 */
[----:B------:R-:W-:Y:S04]  /*58e0*/  @UP1 UISETP.NE.AND.EX UP0, UPT, UR5, URZ, UPT, UP0 ;  /* 0x000000ff0500128c */ /* 0x000fe8000bf05300 */
[----:B------:R-:W-:Y:S01]  /*58f0*/  @UP1 USEL UR4, URZ, 0xffffffff, UP0 ;  /* 0xffffffffff041887 */ /* 0x000fe20008000000 */
[----:B------:R-:W-:Y:S11]  /*5900*/  @!P2 BRA `(.L_x_81) ;  /* 0x00000000002ca947 */ /* 0x000ff60003800000 */
[----:B------:R-:W-:Y:S01]  /*5910*/  ISETP.NE.U32.AND P3, PT, R68, RZ, PT ;  /* 0x000000ff4400720c */ /* 0x000fe20003f65070 */
[----:B------:R-:W-:Y:S03]  /*5920*/  IMAD.MOV.U32 R78, RZ, RZ, 0x1 ;  /* 0x00000001ff4e7424 */ /* 0x000fe600078e00ff */
[----:B------:R-:W-:Y:S11]  /*5930*/  ISETP.NE.AND.EX P3, PT, R69, RZ, PT, P3 ;  /* 0x000000ff4500720c */ /* 0x000ff60003f65330 */
[----:B------:R-:W-:Y:S02]  /*5940*/  @!UPT UIADD3 URZ, UPT, UPT, URZ, URZ, URZ ;  /* 0x000000fffffff290 */ /* 0x000fe4000fffe0ff */
[----:B------:R-:W1:Y:S01]  /*5950*/  @P3 LDC.64 R2, c[0x0][0x888] ;  /* 0x00022200ff023b82 */ /* 0x000e620000000a00 */
[----:B------:R-:W-:Y:S04]  /*5960*/  @P3 IMAD R0, R70, UR60, RZ ;  /* 0x0000003c46003c24 */ /* 0x000fe8000f8e02ff */
[----:B-1----:R-:W-:Y:S04]  /*5970*/  @P3 IMAD.WIDE R2, R0, 0x4, R2 ;  /* 0x0000000400023825 */ /* 0x002fe800078e0202 */
[----:B------:R-:W-:Y:S01]  /*5980*/  HFMA2 R0, -RZ, RZ, 0, 5.9604644775390625e-08 ;  /* 0x00000001ff007431 */ /* 0x000fe200000001ff */
[----:B-----5:R1:W5:Y:S04]  /*5990*/  @P3 LDG.E R51, desc[UR46][R2.64] ;  /* 0x0000002e02333981 */ /* 0x020368000c1e1900 */
[----:B------:R-:W-:Y:S01]  /*59a0*/  @!P3 PRMT R78, R0, 0x7610, R78 ;  /* 0x00007610004eb816 */ /* 0x000fe2000000004e */
[----:B-1----:R-:W2:Y:S06]  /*59b0*/  @!P3 LDC R51, c[0x0][0x880] ;  /* 0x00022000ff33bb82 */ /* 0x002eac0000000800 */
.L_x_81:
[----:B------:R-:W-:Y:S05]  /*59c0*/  @!P4 BRA `(.L_x_82) ;  /* 0x000000000020c947 */ /* 0x000fea0003800000 */
[----:B------:R-:W-:Y:S04]  /*59d0*/  ISETP.NE.U32.AND P3, PT, R64, RZ, PT ;  /* 0x000000ff4000720c */ /* 0x000fe80003f65070 */
[----:B------:R-:W-:Y:S11]  /*59e0*/  ISETP.NE.AND.EX P3, PT, R65, RZ, PT, P3 ;  /* 0x000000ff4100720c */ /* 0x000ff60003f65330 */
[----:B------:R-:W-:Y:S02]  /*59f0*/  @!UPT UIADD3 URZ, UPT, UPT, URZ, URZ, URZ ;  /* 0x000000fffffff290 */ /* 0x000fe4000fffe0ff */
[----:B------:R-:W1:Y:S01]  /*5a00*/  @P3 LDC.64 R2, c[0x0][0x8a8] ;  /* 0x00022a00ff023b82 */ /* 0x000e620000000a00 */
[----:B------:R-:W-:Y:S04]  /*5a10*/  @P3 IMAD R0, R66, UR60, RZ ;  /* 0x0000003c42003c24 */ /* 0x000fe8000f8e02ff */
[----:B-1----:R-:W-:Y:S05]  /*5a20*/  @P3 IMAD.WIDE R2, R0, 0x4, R2 ;  /* 0x0000000400023825 */ /* 0x002fea00078e0202 */
[----:B-----5:R1:W5:Y:S02]  /*5a30*/  @P3 LDG.E R50, desc[UR46][R2.64] ;  /* 0x0000002e02323981 */ /* 0x020364000c1e1900 */
[----:B-1----:R-:W3:Y:S02]  /*5a40*/  @!P3 LDC R50, c[0x0][0x8a0] ;  /* 0x00022800ff32bb82 */ /* 0x002ee40000000800 */
.L_x_82:
[----:B--2--5:R-:W-:Y:S01]  /*5a50*/  @P0 FSETP.NEU.AND P4, PT, R51, RZ, PT ;  /* 0x000000ff3300020b */ /* 0x024fe20003f8d000 */
[----:B------:R-:W-:Y:S01]  /*5a60*/  IMAD.U32 R0, RZ, RZ, UR4 ;  /* 0x00000004ff007e24 */ /* 0x000fe2000f8e00ff */
[----:B------:R-:W-:Y:S01]  /*5a70*/  @P0 LOP3.LUT P3, RZ, R78, 0xff, RZ, 0xc0, !PT ;  /* 0x000000ff4eff0812 */ /* 0x000fe2000786c0ff */
[----:B------:R-:W-:Y:S01]  /*5a80*/  BSSY B1, `(.L_x_83) ;  /* 0x0000034000017945 */ /* 0x000fe20003800000 */
[----:B------:R-:W-:Y:S02]  /*5a90*/  @P0 SEL R2, RZ, 0xffffffff, P4 ;  /* 0xffffffffff020807 */ /* 0x000fe40002000000 */
[----:B------:R-:W-:Y:S02]  /*5aa0*/  CS2R R62, SRZ ;  /* 0x00000000003e7805 */ /* 0x000fe4000001ff00 */
[----:B------:R-:W-:Y:S02]  /*5ab0*/  LEA R17, R49, UR36, 0x3 ;  /* 0x0000002431117c11 */ /* 0x000fe4000f8e18ff */
[----:B------:R-:W-:Y:S02]  /*5ac0*/  CS2R R60, SRZ ;  /* 0x00000000003c7805 */ /* 0x000fe4000001ff00 */
[----:B------:R-:W-:Y:S01]  /*5ad0*/  @P1 SEL R2, R0, R2, !P3 ;  /* 0x0000000200021207 */ /* 0x000fe20005800000 */
[----:B------:R-:W-:Y:S01]  /*5ae0*/  IMAD.U32 R0, RZ, RZ, UR38 ;  /* 0x00000026ff007e24 */ /* 0x000fe2000f8e00ff */
[----:B------:R-:W-:Y:S02]  /*5af0*/  PLOP3.LUT P4, PT, PT, PT, PT, 0x8, 0x80 ;  /* 0x000000000080781c */ /* 0x000fe40003f8e170 */
[----:B------:R-:W-:Y:S02]  /*5b00*/  CS2R R54, SRZ ;  /* 0x0000000000367805 */ /* 0x000fe4000001ff00 */
[----:B------:R-:W-:Y:S02]  /*5b10*/  @P0 LOP3.LUT R2, R2, 0x1, RZ, 0xc0, !PT ;  /* 0x0000000102020812 */ /* 0x000fe400078ec0ff */
[----:B------:R-:W-:Y:S02]  /*5b20*/  CS2R R52, SRZ ;  /* 0x0000000000347805 */ /* 0x000fe4000001ff00 */
[----:B------:R-:W-:Y:S02]  /*5b30*/  LEA R0, R0, UR36, 0x3 ;  /* 0x0000002400007c11 */ /* 0x000fe4000f8e18ff */
[----:B------:R-:W-:Y:S02]  /*5b40*/  CS2R R58, SRZ ;  /* 0x00000000003a7805 */ /* 0x000fe4000001ff00 */
[----:B------:R-:W-:Y:S02]  /*5b50*/  ISETP.NE.U32.OR P5, PT, R2, 0x1, !P0 ;  /* 0x000000010200780c */ /* 0x000fe400047a5470 */
[----:B------:R-:W-:Y:S02]  /*5b60*/  CS2R R56, SRZ ;  /* 0x0000000000387805 */ /* 0x000fe4000001ff00 */
[----:B------:R-:W-:Y:S02]  /*5b70*/  LOP3.LUT R2, R88, 0x1, RZ, 0x3c, !PT ;  /* 0x0000000158027812 */ /* 0x000fe400078e3cff */
[----:B------:R-:W-:Y:S07]  /*5b80*/  P2R R92, PR, RZ, 0x20 ;  /* 0x00000020ff5c7803 */ /* 0x000fee0000000000 */
[----:B------:R-:W-:Y:S04]  /*5b90*/  @P5 SHF.L.U32 R3, R2, 0x1f, RZ ;  /* 0x0000001f02035819 */ /* 0x000fe800000006ff */
[----:B------:R1:W2:Y:S02]  /*5ba0*/  @P5 SYNCS.PHASECHK.TRANS64.TRYWAIT P0, [R0+URZ+0x30], R3 ;  /* 0x00003003000055a7 */ /* 0x0002a400080011ff */
[----:B-1----:R-:W-:Y:S04]  /*5bb0*/  SHF.L.U32 R3, R87, 0x1f, RZ ;  /* 0x0000001f57037819 */ /* 0x002fe800000006ff */
[----:B------:R1:W4:Y:S01]  /*5bc0*/  SYNCS.PHASECHK.TRANS64.TRYWAIT P3, [R17+URZ+0x80], R3 ;  /* 0x00008003110075a7 */ /* 0x00032200080611ff */
[----:B--2---:R-:W-:Y:S01]  /*5bd0*/  @P5 PLOP3.LUT P4, PT, P0, PT, PT, 0x8, 0x80 ;  /* 0x000000000080581c */ /* 0x004fe2000078e170 */
[----:B------:R-:W-:Y:S01]  /*5be0*/  @!UPT UIADD3 URZ, UPT, UPT, URZ, URZ, URZ ;  /* 0x000000fffffff290 */ /* 0x000fe2000fffe0ff */
[----:B-1----:R-:W-:Y:S11]  /*5bf0*/  @!P5 BRA `(.L_x_84) ;  /* 0x000000000070d947 */ /* 0x002ff60003800000 */
[----:B------:R-:W-:Y:S01]  /*5c00*/  ISETP.NE.U32.AND P0, PT, RZ, UR42, PT ;  /* 0x0000002aff007c0c */ /* 0x000fe2000bf05070 */
[----:B------:R-:W-:Y:S01]  /*5c10*/  BSSY B0, `(.L_x_85) ;  /* 0x000000e000007945 */ /* 0x000fe20003800000 */
[----:B------:R-:W-:Y:S02]  /*5c20*/  FSETP.NEU.AND P1, PT, R51, RZ, PT ;  /* 0x000000ff3300720b */ /* 0x000fe40003f2d000 */
[----:B------:R-:W-:Y:S02]  /*5c30*/  ISETP.NE.AND.EX P0, PT, RZ, UR43, PT, P0 ;  /* 0x0000002bff007c0c */ /* 0x000fe4000bf05300 */
[----:B------:R-:W-:Y:S02]  /*5c40*/  SEL R4, RZ, 0xffffffff, P1 ;  /* 0xffffffffff047807 */ /* 0x000fe40000800000 */
[----:B------:R-:W-:Y:S02]  /*5c50*/  LOP3.LUT P1, RZ, R78, 0xff, RZ, 0xc0, !PT ;  /* 0x000000ff4eff7812 */ /* 0x000fe4000782c0ff */
[----:B------:R-:W-:Y:S04]  /*5c60*/  SEL R5, RZ, 0xffffffff, P0 ;  /* 0xffffffffff057807 */ /* 0x000fe80000000000 */
[----:B------:R-:W-:Y:S04]  /*5c70*/  @P2 SEL R4, R5, R4, !P1 ;  /* 0x0000000405042207 */ /* 0x000fe80004800000 */
[----:B------:R-:W-:Y:S04]  /*5c80*/  LOP3.LUT R4, R4, 0x1, RZ, 0xc0, !PT ;  /* 0x0000000104047812 */ /* 0x000fe800078ec0ff */
[----:B------:R-:W-:Y:S01]  /*5c90*/  ISETP.NE.U32.AND P0, PT, R4, 0x1, PT ;  /* 0x000000010400780c */ /* 0x000fe20003f05070 */
[----:B------:R-:W-:Y:S01]  /*5ca0*/  IMAD.U32 R4, RZ, RZ, UR38 ;  /* 0x00000026ff047e24 */ /* 0x000fe2000f8e00ff */
[----:B------:R-:W-:Y:S11]  /*5cb0*/  @!P4 BRA `(.L_x_86) ;  /* 0x00000000000cc947 */ /* 0x000ff60003800000 */
[----:B------:R-:W-:Y:S04]  /*5cc0*/  SHF.L.U32 R2, R2, 0x1f, RZ ;  /* 0x0000001f02027819 */ /* 0x000fe800000006ff */
[----:B------:R-:W1:Y:S02]  /*5cd0*/  SYNCS.PHASECHK.TRANS64.TRYWAIT P1, [R0+URZ+0x30], R2 ;  /* 0x00003002000075a7 */ /* 0x000e6400080211ff */
[----:B-1----:R-:W-:Y:S05]  /*5ce0*/  @!P1 BRA `(.L_x_87) ;  /* 0x00000018004c9947 */ /* 0x002fea0003800000 */
.L_x_86:
[----:B------:R-:W-:Y:S05]  /*5cf0*/  BSYNC B0 ;  /* 0x0000000000007941 */ /* 0x000fea0003800000 */
.L_x_85:
[----:B-1----:R-:W-:Y:S01]  /*5d00*/  @P0 IMAD R0, R4, 0xc00, R82 ;  /* 0x00000c0004000824 */ /* 0x002fe200078e0252 */
[----:B------:R-:W-:Y:S02]  /*5d10*/  CS2R R58, SRZ ;  /* 0x00000000003a7805 */ /* 0x000fe4000001ff00 */
[----:B------:R-:W-:Y:S02]  /*5d20*/  CS2R R56, SRZ ;  /* 0x0000000000387805 */ /* 0x000fe4000001ff00 */
[----:B------:R-:W-:Y:S02]  /*5d30*/  CS2R R54, SRZ ;  /* 0x0000000000367805 */ /* 0x000fe4000001ff00 */
[----:B------:R-:W-:Y:S01]  /*5d40*/  CS2R R52, SRZ ;  /* 0x0000000000347805 */ /* 0x000fe2000001ff00 */
[----:B------:R-:W-:Y:S01]  /*5d50*/  IMAD.MOV.U32 R62, RZ, RZ, RZ ;  /* 0x000000ffff3e7224 */ /* 0x000fe200078e00ff */
[----:B------:R-:W-:Y:S02]  /*5d60*/  CS2R R60, SRZ ;  /* 0x00000000003c7805 */ /* 0x000fe4000001ff00 */
[----:B------:R-:W-:Y:S01]  /*5d70*/  @P0 LEA R0, R0, UR36, 0x1 ;  /* 0x0000002400000c11 */ /* 0x000fe2000f8e08ff */
[----:B------:R-:W-:Y:S05]  /*5d80*/  @P0 WARPSYNC.ALL ;  /* 0x0000000000000948 */ /* 0x000fea0003800000 */
[----:B------:R1:W2:Y:S04]  /*5d90*/  @P0 LDSM.16.M88.4 R56, [R0+0x200] ;  /* 0x000200000038083b */ /* 0x0002a80000000200 */
[----:B------:R1:W1:Y:S04]  /*5da0*/  @P0 LDSM.16.M88.4 R52, [R0+0xa00] ;  /* 0x000a00000034083b */ /* 0x0002680000000200 */
[----:B------:R1:W1:Y:S02]  /*5db0*/  @P0 LDSM.16.M88.4 R60, [R0+0x1200] ;  /* 0x00120000003c083b */ /* 0x0002640000000200 */
.L_x_84:
[----:B------:R-:W-:Y:S05]  /*5dc0*/  BSYNC B1 ;  /* 0x0000000000017941 */ /* 0x000fea0003800000 */
.L_x_83:
[C---:B------:R-:W-:Y:S04]  /*5dd0*/  LEA.HI R2, R49.reuse, R49, RZ, 0x1 ;  /* 0x0000003131027211 */ /* 0x040fe800078f08ff */
[----:B-1----:R-:W-:Y:S02]  /*5de0*/  SHF.R.U32.HI R0, RZ, 0x1, R2 ;  /* 0x00000001ff007819 */ /* 0x002fe40000011602 */
[----:B------:R-:W-:Y:S03]  /*5df0*/  LOP3.LUT R2, R2, 0xffe, RZ, 0xc0, !PT ;  /* 0x00000ffe02027812 */ /* 0x000fe600078ec0ff */
[----:B------:R-:W-:Y:S02]  /*5e00*/  IMAD R0, R0, 0x30, R16 ;  /* 0x0000003000007824 */ /* 0x000fe400078e0210 */
[----:B------:R-:W-:Y:S04]  /*5e10*/  IMAD.IADD R2, R49, 0x1, -R2 ;  /* 0x0000000131027824 */ /* 0x000fe800078e0a02 */
[----:B------:R-:W-:Y:S05]  /*5e20*/  IMAD R2, R2, 0x100000, R0 ;  /* 0x0010000002027824 */ /* 0x000fea00078e0200 */
[----:B------:R-:W-:Y:S04]  /*5e30*/  SHF.R.U32.HI R0, RZ, 0x15, R2 ;  /* 0x00000015ff007819 */ /* 0x000fe80000011602 */
[----:B------:R-:W-:Y:S01]  /*5e40*/  LOP3.LUT P0, RZ, R0, 0x3, R83, 0x48, !PT ;  /* 0x0000000300ff7812 */ /* 0x000fe20007804853 */
[----:B------:R-:W-:Y:S01]  /*5e50*/  @!UPT UIADD3 URZ, UPT, UPT, URZ, URZ, URZ ;  /* 0x000000fffffff290 */ /* 0x000fe2000fffe0ff */
[----:B----4-:R-:W-:Y:S11]  /*5e60*/  @P3 BRA `(.L_x_88) ;  /* 0x0000000000083947 */ /* 0x010ff60003800000 */
[----:B------:R-:W1:Y:S02]  /*5e70*/  SYNCS.PHASECHK.TRANS64.TRYWAIT P1, [R17+URZ+0x80], R3 ;  /* 0x00008003110075a7 */ /* 0x000e6400080211ff */
[----:B-1----:R-:W-:Y:S05]  /*5e80*/  @!P1 BRA `(.L_x_89) ;  /* 0x0000001400f89947 */ /* 0x002fea0003800000 */
.L_x_88:
[----:B------:R-:W-:Y:S05]  /*5e90*/  @!P0 BRA `(.L_x_90) ;  /* 0x0000000000408947 */ /* 0x000fea0003800000 */
[----:B------:R-:W4:Y:S01]  /*5ea0*/  LDCU.64 UR8, c[0x4][0x70] ;  /* 0x01000e00ff0877ac */ /* 0x000f220008000a00 */
[----:B------:R-:W-:Y:S01]  /*5eb0*/  MOV R15, 0x0 ;  /* 0x00000000000f7802 */ /* 0x000fe20000000f00 */
[----:B------:R-:W-:Y:S02]  /*5ec0*/  HFMA2 R12, -RZ, RZ, 0, 5.9604644775390625e-08 ;  /* 0x00000001ff0c7431 */ /* 0x000fe400000001ff */
[----:B------:R-:W-:Y:S02]  /*5ed0*/  IMAD.MOV.U32 R8, RZ, RZ, 0x192 ;  /* 0x00000192ff087424 */ /* 0x000fe400078e00ff */
[----:B------:R-:W-:Y:S01]  /*5ee0*/  IMAD.MOV.U32 R13, RZ, RZ, RZ ;  /* 0x000000ffff0d7224 */ /* 0x000fe200078e00ff */
[----:B------:R-:W5:Y:S01]  /*5ef0*/  LDCU.64 UR6, c[0x4][0x78] ;  /* 0x01000f00ff0677ac */ /* 0x000f620008000a00 */
[----:B------:R-:W1:Y:S01]  /*5f00*/  LDC.64 R14, c[0x4][R15] ;  /* 0x010000000f0e7b82 */ /* 0x000e620000000a00 */
[----:B------:R-:W2:Y:S01]  /*5f10*/  LDCU.64 UR4, c[0x4][0x10] ;  /* 0x01000200ff0477ac */ /* 0x000ea20008000a00 */
[----:B----4-:R-:W-:Y:S01]  /*5f20*/  MOV R5, UR9 ;  /* 0x0000000900057c02 */ /* 0x010fe20008000f00 */
[----:B------:R-:W-:Y:S01]  /*5f30*/  IMAD.U32 R4, RZ, RZ, UR8 ;  /* 0x00000008ff047e24 */ /* 0x000fe2000f8e00ff */
[----:B-----5:R-:W-:Y:S01]  /*5f40*/  MOV R7, UR7 ;  /* 0x0000000700077c02 */ /* 0x020fe20008000f00 */
[----:B------:R-:W-:Y:S01]  /*5f50*/  IMAD.U32 R6, RZ, RZ, UR6 ;  /* 0x00000006ff067e24 */ /* 0x000fe2000f8e00ff */
[----:B--2---:R-:W-:Y:S01]  /*5f60*/  MOV R11, UR5 ;  /* 0x00000005000b7c02 */ /* 0x004fe20008000f00 */
[----:B------:R-:W-:Y:S02]  /*5f70*/  IMAD.U32 R10, RZ, RZ, UR4 ;  /* 0x00000004ff0a7e24 */ /* 0x000fe4000f8e00ff */
[----:B------:R-:W-:Y:S07]  /*5f80*/  LEPC R20, `(.L_x_90) ;  /* 0x000000001014794e */ /* 0x000fee0000000000 */
[----:B-1-3--:R-:W-:Y:S05]  /*5f90*/  CALL.ABS.NOINC R14 ;  /* 0x000000000e007343 */ /* 0x00afea0003c00000 */
.L_x_90:
[----:B------:R-:W-:Y:S05]  /*5fa0*/  WARPSYNC.ALL ;  /* 0x0000000000007948 */ /* 0x000fea0003800000 */
[C---:B------:R-:W-:Y:S01]  /*5fb0*/  R2UR UR4, R2.reuse ;  /* 0x00000000020472ca */ /* 0x040fe200000e0000 */
[----:B------:R-:W-:Y:S05]  /*5fc0*/  VIADD R0, R2, 0x10 ;  /* 0x0000001002007836 */ /* 0x000fea0000000000 */
[----:B------:R-:W-:Y:S04]  /*5fd0*/  SHF.R.U32.HI R0, RZ, 0x15, R0 ;  /* 0x00000015ff007819 */ /* 0x000fe80000011600 */
[----:B------:R-:W-:Y:S03]  /*5fe0*/  LOP3.LUT P0, RZ, R0, 0x3, R83, 0x48, !PT ;  /* 0x0000000300ff7812 */ /* 0x000fe60007804853 */
[----:B------:R-:W4:Y:S10]  /*5ff0*/  LDTM.16dp256bit.x2 R32, tmem[UR4] ;  /* 0x00000004002079ee */ /* 0x000f3400080a0000 */
[----:B----4-:R-:W-:Y:S05]  /*6000*/  @!P0 BRA `(.L_x_91) ;  /* 0x0000000000408947 */ /* 0x010fea0003800000 */
        /* <DEDUP_REMOVED lines=16> */
.L_x_91:
[----:B------:R-:W-:Y:S05]  /*6110*/  WARPSYNC.ALL ;  /* 0x0000000000007948 */ /* 0x000fea0003800000 */
[C---:B------:R-:W-:Y:S01]  /*6120*/  R2UR UR4, R2.reuse ;  /* 0x00000000020472ca */ /* 0x040fe200000e0000 */
[----:B------:R-:W-:Y:S05]  /*6130*/  VIADD R0, R2, 0x20 ;  /* 0x0000002002007836 */ /* 0x000fea0000000000 */
[----:B------:R-:W-:Y:S04]  /*6140*/  SHF.R.U32.HI R0, RZ, 0x15, R0 ;  /* 0x00000015ff007819 */ /* 0x000fe80000011600 */
[----:B------:R-:W-:Y:S03]  /*6150*/  LOP3.LUT P0, RZ, R0, 0x3, R83, 0x48, !PT ;  /* 0x0000000300ff7812 */ /* 0x000fe60007804853 */
[----:B------:R-:W4:Y:S10]  /*6160*/  LDTM.16dp256bit.x2 R24, tmem[UR4+0x10] ;  /* 0x00001004001879ee */ /* 0x000f3400080a0000 */
        /* <DEDUP_REMOVED lines=17> */
.L_x_92:
[----:B------:R-:W-:Y:S01]  /*6280*/  ISETP.NE.AND P0, PT, R89, RZ, PT ;  /* 0x000000ff5900720c */ /* 0x000fe20003f05270 */
[----:B------:R-:W-:Y:S05]  /*6290*/  WARPSYNC.ALL ;  /* 0x0000000000007948 */ /* 0x000fea0003800000 */
[----:B------:R-:W-:Y:S01]  /*62a0*/  R2UR UR4, R2 ;  /* 0x00000000020472ca */ /* 0x000fe200000e0000 */
[C---:B---3--:R-:W-:Y:S01]  /*62b0*/  FMUL R0, R50.reuse, R32 ;  /* 0x0000002032007220 */ /* 0x048fe20000400000 */
[--C-:B--2---:R-:W-:Y:S02]  /*62c0*/  HADD2.F32 R32, -RZ, R56.reuse.H0_H0 ;  /* 0x20000038ff207230 */ /* 0x104fe40000004100 */
[C---:B------:R-:W-:Y:S01]  /*62d0*/  FMUL R2, R50.reuse, R33 ;  /* 0x0000002132027220 */ /* 0x040fe20000400000 */
[----:B------:R-:W-:Y:S02]  /*62e0*/  HADD2.F32 R33, -RZ, R56.H1_H1 ;  /* 0x30000038ff217230 */ /* 0x000fe40000004100 */
[C---:B-1----:R-:W-:Y:S01]  /*62f0*/  FMUL R3, R50.reuse, R34 ;  /* 0x0000002232037220 */ /* 0x042fe20000400000 */
[--C-:B------:R-:W-:Y:S02]  /*6300*/  HADD2.F32 R34, -RZ, R57.reuse.H0_H0 ;  /* 0x20000039ff227230 */ /* 0x100fe40000004100 */
[C---:B------:R-:W-:Y:S01]  /*6310*/  FFMA R0, R51.reuse, R32, R0 ;  /* 0x0000002033007223 */ /* 0x040fe20000000000 */
[----:B------:R-:W-:Y:S01]  /*6320*/  FMUL R12, R50, R35 ;  /* 0x00000023320c7220 */ /* 0x000fe20000400000 */
[----:B------:R-:W-:Y:S02]  /*6330*/  HADD2.F32 R35, -RZ, R57.H1_H1 ;  /* 0x30000039ff237230 */ /* 0x000fe40000004100 */
[C---:B------:R-:W-:Y:S01]  /*6340*/  FFMA R2, R51.reuse, R33, R2 ;  /* 0x0000002133027223 */ /* 0x040fe20000000002 */
[C---:B------:R-:W-:Y:S01]  /*6350*/  FFMA R3, R51.reuse, R34, R3 ;  /* 0x0000002233037223 */ /* 0x040fe20000000003 */
[----:B------:R-:W-:Y:S01]  /*6360*/  HADD2.F32 R56, -RZ, R61.H0_H0 ;  /* 0x2000003dff387230 */ /* 0x000fe20000004100 */
[----:B------:R-:W1:Y:S01]  /*6370*/  LDTM.16dp256bit.x2 R4, tmem[UR4+0x20] ;  /* 0x00002004000479ee */ /* 0x000e6200080a0000 */
[----:B------:R-:W-:Y:S01]  /*6380*/  NOP ;  /* 0x0000000000007918 */ /* 0x000fe20000000000 */
[----:B------:R-:W-:Y:S01]  /*6390*/  F2FP.F16.F32.PACK_AB R32, R2, R0 ;  /* 0x000000000220723e */ /* 0x000fe200000000ff */
[----:B------:R-:W-:Y:S01]  /*63a0*/  FFMA R12, R51, R35, R12 ;  /* 0x00000023330c7223 */ /* 0x000fe2000000000c */
[C---:B------:R-:W-:Y:S01]  /*63b0*/  FMUL R13, R50.reuse, R36 ;  /* 0x00000024320d7220 */ /* 0x040fe20000400000 */
[--C-:B------:R-:W-:Y:S01]  /*63c0*/  HADD2.F32 R36, -RZ, R58.reuse.H0_H0 ;  /* 0x2000003aff247230 */ /* 0x100fe20000004100 */
[----:B------:R-:W-:Y:S01]  /*63d0*/  R2UR UR5, R17 ;  /* 0x00000000110572ca */ /* 0x000fe200000e0000 */
[----:B------:R-:W-:Y:S01]  /*63e0*/  FMUL R14, R50, R37 ;  /* 0x00000025320e7220 */ /* 0x000fe20000400000 */
[----:B------:R-:W-:Y:S01]  /*63f0*/  F2FP.F16.F32.PACK_AB R33, R12, R3 ;  /* 0x000000030c21723e */ /* 0x000fe200000000ff */
[C---:B------:R-:W-:Y:S01]  /*6400*/  FMUL R15, R50.reuse, R38 ;  /* 0x00000026320f7220 */ /* 0x040fe20000400000 */
[----:B------:R-:W-:Y:S02]  /*6410*/  HADD2.F32 R37, -RZ, R58.H1_H1 ;  /* 0x3000003aff257230 */ /* 0x000fe40000004100 */
[C---:B------:R-:W-:Y:S01]  /*6420*/  FFMA R13, R51.reuse, R36, R13 ;  /* 0x00000024330d7223 */ /* 0x040fe2000000000d */
[C---:B------:R-:W-:Y:S01]  /*6430*/  FMUL R17, R50.reuse, R39 ;  /* 0x0000002732117220 */ /* 0x040fe20000400000 */
[--C-:B------:R-:W-:Y:S02]  /*6440*/  HADD2.F32 R38, -RZ, R59.reuse.H0_H0 ;  /* 0x2000003bff267230 */ /* 0x100fe40000004100 */
[C---:B------:R-:W-:Y:S01]  /*6450*/  FMUL R20, R50.reuse, R26 ;  /* 0x0000001a32147220 */ /* 0x040fe20000400000 */
[----:B------:R-:W-:Y:S02]  /*6460*/  HADD2.F32 R39, -RZ, R59.H1_H1 ;  /* 0x3000003bff277230 */ /* 0x000fe40000004100 */
[C---:B------:R-:W-:Y:S01]  /*6470*/  FFMA R14, R51.reuse, R37, R14 ;  /* 0x00000025330e7223 */ /* 0x040fe2000000000e */
[----:B------:R-:W-:Y:S01]  /*6480*/  FMUL R21, R50, R27 ;  /* 0x0000001b32157220 */ /* 0x000fe20000400000 */
[--C-:B------:R-:W-:Y:S02]  /*6490*/  HADD2.F32 R26, -RZ, R52.reuse.H0_H0 ;  /* 0x20000034ff1a7230 */ /* 0x100fe40000004100 */
[C---:B------:R-:W-:Y:S01]  /*64a0*/  FFMA R15, R51.reuse, R38, R15 ;  /* 0x00000026330f7223 */ /* 0x040fe2000000000f */
[----:B------:R-:W-:Y:S01]  /*64b0*/  FFMA R17, R51, R39, R17 ;  /* 0x0000002733117223 */ /* 0x000fe20000000011 */
[----:B------:R-:W-:Y:S01]  /*64c0*/  F2FP.F16.F32.PACK_AB R34, R14, R13 ;  /* 0x0000000d0e22723e */ /* 0x000fe200000000ff */
[----:B------:R-:W-:Y:S01]  /*64d0*/  UIADD3 UR4, UPT, UPT, UR5, 0xa0, URZ ;  /* 0x000000a005047890 */ /* 0x000fe2000fffe0ff */
[C---:B------:R-:W-:Y:S01]  /*64e0*/  FMUL R18, R50.reuse, R24 ;  /* 0x0000001832127220 */ /* 0x040fe20000400000 */
[----:B------:R-:W-:Y:S01]  /*64f0*/  HADD2.F32 R27, -RZ, R52.H1_H1 ;  /* 0x30000034ff1b7230 */ /* 0x000fe20000004100 */
[----:B------:R-:W-:Y:S01]  /*6500*/  F2FP.F16.F32.PACK_AB R35, R17, R15 ;  /* 0x0000000f1123723e */ /* 0x000fe200000000ff */
[----:B------:R-:W-:Y:S01]  /*6510*/  UPRMT UR4, UR37, 0x654, UR4 ;  /* 0x0000065425047896 */ /* 0x000fe20008000004 */
[C---:B------:R-:W-:Y:S01]  /*6520*/  FFMA R18, R51.reuse, R26, R18 ;  /* 0x0000001a33127223 */ /* 0x040fe20000000012 */
[C---:B------:R-:W-:Y:S01]  /*6530*/  FMUL R22, R50.reuse, R28 ;  /* 0x0000001c32167220 */ /* 0x040fe20000400000 */
[--C-:B------:R-:W-:Y:S02]  /*6540*/  HADD2.F32 R28, -RZ, R53.reuse.H0_H0 ;  /* 0x20000035ff1c7230 */ /* 0x100fe40000004100 */
[C---:B------:R-:W-:Y:S01]  /*6550*/  FMUL R19, R50.reuse, R25 ;  /* 0x0000001932137220 */ /* 0x040fe20000400000 */
[C---:B------:R-:W-:Y:S01]  /*6560*/  FMUL R23, R50.reuse, R29 ;  /* 0x0000001d32177220 */ /* 0x040fe20000400000 */
[----:B------:R-:W-:Y:S02]  /*6570*/  HADD2.F32 R29, -RZ, R53.H1_H1 ;  /* 0x30000035ff1d7230 */ /* 0x000fe40000004100 */
[C---:B------:R-:W-:Y:S01]  /*6580*/  FMUL R24, R50.reuse, R30 ;  /* 0x0000001e32187220 */ /* 0x040fe20000400000 */
[C---:B------:R-:W-:Y:S01]  /*6590*/  FFMA R19, R51.reuse, R27, R19 ;  /* 0x0000001b33137223 */ /* 0x040fe20000000013 */
[C---:B------:R-:W-:Y:S01]  /*65a0*/  FMUL R25, R50.reuse, R31 ;  /* 0x0000001f32197220 */ /* 0x040fe20000400000 */
[--C-:B------:R-:W-:Y:S02]  /*65b0*/  HADD2.F32 R30, -RZ, R54.reuse.H0_H0 ;  /* 0x20000036ff1e7230 */ /* 0x100fe40000004100 */
[C---:B------:R-:W-:Y:S01]  /*65c0*/  FFMA R20, R51.reuse, R28, R20 ;  /* 0x0000001c33147223 */ /* 0x040fe20000000014 */
[----:B------:R-:W-:Y:S01]  /*65d0*/  HADD2.F32 R31, -RZ, R54.H1_H1 ;  /* 0x30000036ff1f7230 */ /* 0x000fe20000004100 */
[----:B------:R-:W-:Y:S01]  /*65e0*/  MOV R0, UR38 ;  /* 0x0000002600007c02 */ /* 0x000fe20008000f00 */
[--C-:B------:R-:W-:Y:S02]  /*65f0*/  HADD2.F32 R52, -RZ, R55.reuse.H0_H0 ;  /* 0x20000037ff347230 */ /* 0x100fe40000004100 */
[C---:B------:R-:W-:Y:S01]  /*6600*/  FFMA R21, R51.reuse, R29, R21 ;  /* 0x0000001d33157223 */ /* 0x040fe20000000015 */
[----:B------:R-:W-:Y:S02]  /*6610*/  HADD2.F32 R53, -RZ, R55.H1_H1 ;  /* 0x30000037ff357230 */ /* 0x000fe40000004100 */
[C---:B------:R-:W-:Y:S01]  /*6620*/  FFMA R22, R51.reuse, R30, R22 ;  /* 0x0000001e33167223 */ /* 0x040fe20000000016 */
[--C-:B------:R-:W-:Y:S02]  /*6630*/  HADD2.F32 R54, -RZ, R60.reuse.H0_H0 ;  /* 0x2000003cff367230 */ /* 0x100fe40000004100 */
[C---:B-1----:R-:W-:Y:S01]  /*6640*/  FMUL R4, R50.reuse, R4 ;  /* 0x0000000432047220 */ /* 0x042fe20000400000 */
[----:B------:R-:W-:Y:S02]  /*6650*/  HADD2.F32 R55, -RZ, R60.H1_H1 ;  /* 0x3000003cff377230 */ /* 0x000fe40000004100 */
[C---:B------:R-:W-:Y:S01]  /*6660*/  FFMA R23, R51.reuse, R31, R23 ;  /* 0x0000001f33177223 */ /* 0x040fe20000000017 */
[C---:B------:R-:W-:Y:S01]  /*6670*/  FMUL R5, R50.reuse, R5 ;  /* 0x0000000532057220 */ /* 0x040fe20000400000 */
[C---:B------:R-:W-:Y:S01]  /*6680*/  FFMA R24, R51.reuse, R52, R24 ;  /* 0x0000003433187223 */ /* 0x040fe20000000018 */
[----:B------:R-:W-:Y:S02]  /*6690*/  HADD2.F32 R57, -RZ, R61.H1_H1 ;  /* 0x3000003dff397230 */ /* 0x000fe40000004100 */
[----:B------:R-:W-:Y:S01]  /*66a0*/  FMUL R6, R50, R6 ;  /* 0x0000000632067220 */ /* 0x000fe20000400000 */
[C---:B------:R-:W-:Y:S01]  /*66b0*/  FFMA R25, R51.reuse, R53, R25 ;  /* 0x0000003533197223 */ /* 0x040fe20000000019 */
[----:B------:R-:W-:Y:S02]  /*66c0*/  IMAD R0, R0, 0xc00, R82 ;  /* 0x00000c0000007824 */ /* 0x000fe400078e0252 */
[C---:B------:R-:W-:Y:S01]  /*66d0*/  FMUL R7, R50.reuse, R7 ;  /* 0x0000000732077220 */ /* 0x040fe20000400000 */
[--C-:B------:R-:W-:Y:S02]  /*66e0*/  HADD2.F32 R58, -RZ, R62.reuse.H0_H0 ;  /* 0x2000003eff3a7230 */ /* 0x100fe40000004100 */
[C---:B------:R-:W-:Y:S01]  /*66f0*/  FFMA R4, R51.reuse, R54, R4 ;  /* 0x0000003633047223 */ /* 0x040fe20000000004 */
[----:B------:R-:W-:Y:S02]  /*6700*/  HADD2.F32 R59, -RZ, R62.H1_H1 ;  /* 0x3000003eff3b7230 */ /* 0x000fe40000004100 */
[C---:B------:R-:W-:Y:S01]  /*6710*/  FMUL R8, R50.reuse, R8 ;  /* 0x0000000832087220 */ /* 0x040fe20000400000 */
[C---:B------:R-:W-:Y:S01]  /*6720*/  FFMA R5, R51.reuse, R55, R5 ;  /* 0x0000003733057223 */ /* 0x040fe20000000005 */
[--C-:B------:R-:W-:Y:S02]  /*6730*/  HADD2.F32 R60, -RZ, R63.reuse.H0_H0 ;  /* 0x2000003fff3c7230 */ /* 0x100fe40000004100 */
[C---:B------:R-:W-:Y:S01]  /*6740*/  FMUL R9, R50.reuse, R9 ;  /* 0x0000000932097220 */ /* 0x040fe20000400000 */
[C---:B------:R-:W-:Y:S01]  /*6750*/  FFMA R6, R51.reuse, R56, R6 ;  /* 0x0000003833067223 */ /* 0x040fe20000000006 */
[----:B------:R-:W-:Y:S02]  /*6760*/  HADD2.F32 R61, -RZ, R63.H1_H1 ;  /* 0x3000003fff3d7230 */ /* 0x000fe40000004100 */
[C---:B------:R-:W-:Y:S01]  /*6770*/  FMUL R10, R50.reuse, R10 ;  /* 0x0000000a320a7220 */ /* 0x040fe20000400000 */
[C---:B------:R-:W-:Y:S01]  /*6780*/  FFMA R7, R51.reuse, R57, R7 ;  /* 0x0000003933077223 */ /* 0x040fe20000000007 */
[----:B------:R-:W-:Y:S01]  /*6790*/  FMUL R11, R50, R11 ;  /* 0x0000000b320b7220 */ /* 0x000fe20000400000 */
[----:B------:R-:W-:Y:S01]  /*67a0*/  LEA R0, R0, UR36, 0x1 ;  /* 0x0000002400007c11 */ /* 0x000fe2000f8e08ff */
[C---:B------:R-:W-:Y:S01]  /*67b0*/  FFMA R8, R51.reuse, R58, R8 ;  /* 0x0000003a33087223 */ /* 0x040fe20000000008 */
[C---:B------:R-:W-:Y:S01]  /*67c0*/  FFMA R9, R51.reuse, R59, R9 ;  /* 0x0000003b33097223 */ /* 0x040fe20000000009 */
[C---:B------:R-:W-:Y:S01]  /*67d0*/  FFMA R10, R51.reuse, R60, R10 ;  /* 0x0000003c330a7223 */ /* 0x040fe2000000000a */
[----:B------:R-:W-:Y:S01]  /*67e0*/  FFMA R11, R51, R61, R11 ;  /* 0x0000003d330b7223 */ /* 0x000fe2000000000b */
[----:B------:R-:W-:Y:S01]  /*67f0*/  F2FP.F16.F32.PACK_AB R12, R19, R18 ;  /* 0x00000012130c723e */ /* 0x000fe200000000ff */
[----:B------:R-:W-:Y:S01]  /*6800*/  SYNCS.ARRIVE.TRANS64.RED.A1T0 RZ, [UR4], RZ ;  /* 0x000000ffffff79a7 */ /* 0x000fe20008100404 */
[----:B------:R1:W-:Y:S01]  /*6810*/  STSM.16.M88.4 [R0+0x200], R32 ;  /* 0x0002002000007844 */ /* 0x0003e20000000200 */
[----:B------:R-:W-:Y:S01]  /*6820*/  F2FP.F16.F32.PACK_AB R13, R21, R20 ;  /* 0x00000014150d723e */ /* 0x000fe200000000ff */
[----:B------:R-:W-:Y:S01]  /*6830*/  UIADD3 UR7, UPT, UPT, UR38, 0x1, URZ ;  /* 0x0000000126077890 */ /* 0x000fe2000fffe0ff */
[----:B------:R-:W-:Y:S01]  /*6840*/  F2FP.F16.F32.PACK_AB R14, R23, R22 ;  /* 0x00000016170e723e */ /* 0x000fe200000000ff */
[----:B------:R-:W-:Y:S01]  /*6850*/  BSSY.RECONVERGENT B0, `(.L_x_93) ;  /* 0x0000025000007945 */ /* 0x000fe20003800200 */
[----:B------:R-:W-:Y:S02]  /*6860*/  F2FP.F16.F32.PACK_AB R15, R25, R24 ;  /* 0x00000018190f723e */ /* 0x000fe400000000ff */
[----:B------:R-:W-:Y:S02]  /*6870*/  F2FP.F16.F32.PACK_AB R4, R5, R4 ;  /* 0x000000040504723e */ /* 0x000fe400000000ff */
[----:B------:R-:W-:Y:S01]  /*6880*/  F2FP.F16.F32.PACK_AB R5, R7, R6 ;  /* 0x000000060705723e */ /* 0x000fe200000000ff */
[----:B------:R1:W-:Y:S01]  /*6890*/  STSM.16.M88.4 [R0+0xa00], R12 ;  /* 0x000a000c00007844 */ /* 0x0003e20000000200 */
[----:B------:R-:W-:Y:S02]  /*68a0*/  F2FP.F16.F32.PACK_AB R6, R9, R8 ;  /* 0x000000080906723e */ /* 0x000fe400000000ff */
[----:B------:R-:W-:Y:S05]  /*68b0*/  F2FP.F16.F32.PACK_AB R7, R11, R10 ;  /* 0x0000000a0b07723e */ /* 0x000fea00000000ff */
[----:B------:R1:W-:Y:S01]  /*68c0*/  STSM.16.M88.4 [R0+0x1200], R4 ;  /* 0x0012000400007844 */ /* 0x0003e20000000200 */
[----:B------:R-:W-:Y:S01]  /*68d0*/  @!PT LDS RZ, [RZ] ;  /* 0x00000000fffff984 */ /* 0x000fe20000000800 */
[----:B------:R-:W-:Y:S01]  /*68e0*/  @!PT LDS RZ, [RZ] ;  /* 0x00000000fffff984 */ /* 0x000fe20000000800 */
[----:B------:R-:W-:Y:S01]  /*68f0*/  @!PT LDS RZ, [RZ] ;  /* 0x00000000fffff984 */ /* 0x000fe20000000800 */
[----:B------:R-:W-:Y:S01]  /*6900*/  @!PT LDS RZ, [RZ] ;  /* 0x00000000fffff984 */ /* 0x000fe20000000800 */
[----:B------:R2:W-:Y:S07]  /*6910*/  MEMBAR.ALL.CTA ;  /* 0x0000000000007992 */ /* 0x0005ee0000008000 */
[----:B--2---:R-:W2:Y:S02]  /*6920*/  FENCE.VIEW.ASYNC.S ;  /* 0x00000000000073c6 */ /* 0x004ea40000000000 */
[----:B--2---:R-:W-:Y:S06]  /*6930*/  BAR.SYNC.DEFER_BLOCKING 0x1, 0x80 ;  /* 0x0042000000007b1d */ /* 0x004fec0000010000 */
[----:B------:R-:W-:Y:S05]  /*6940*/  @P0 BRA `(.L_x_94) ;  /* 0x0000000000540947 */ /* 0x000fea0003800000 */
[----:B------:R-:W-:Y:S01]  /*6950*/  R2UR UR5, R76 ;  /* 0x000000004c0572ca */ /* 0x000fe200000e0000 */
[----:B------:R-:W-:Y:S01]  /*6960*/  UIADD3 UR4, UP0, UPT, UR44, 0x680, URZ ;  /* 0x000006802c047890 */ /* 0x000fe2000ff1e0ff */
[----:B------:R-:W-:Y:S01]  /*6970*/  R2UR UR10, R77 ;  /* 0x000000004d0a72ca */ /* 0x000fe200000e0000 */
[----:B------:R-:W-:Y:S01]  /*6980*/  UIMAD UR6, UR38, 0x1800, UR36 ;  /* 0x00001800260678a4 */ /* 0x000fe2000f8e0224 */
[----:B------:R-:W-:Y:S01]  /*6990*/  UMOV UR11, UR60 ;  /* 0x0000003c000b7c82 */ /* 0x000fe20008000000 */
[----:B------:R-:W-:Y:S02]  /*69a0*/  UMOV UR19, UR60 ;  /* 0x0000003c00137c82 */ /* 0x000fe40008000000 */
[----:B------:R-:W-:Y:S02]  /*69b0*/  UIADD3 UR8, UPT, UPT, UR6, 0x200, URZ ;  /* 0x0000020006087890 */ /* 0x000fe4000fffe0ff */
[----:B------:R-:W-:Y:S02]  /*69c0*/  UIADD3 UR16, UPT, UPT, UR6, 0xa00, URZ ;  /* 0x00000a0006107890 */ /* 0x000fe4000fffe0ff */
[----:B------:R-:W-:Y:S02]  /*69d0*/  UIADD3 UR12, UPT, UPT, UR6, 0x1200, URZ ;  /* 0x00001200060c7890 */ /* 0x000fe4000fffe0ff */
[----:B------:R-:W-:Y:S02]  /*69e0*/  UIMAD UR9, UR5, 0x30, URZ ;  /* 0x00000030050978a4 */ /* 0x000fe4000f8e02ff */
[----:B------:R-:W-:Y:S02]  /*69f0*/  UIADD3.X UR5, UPT, UPT, URZ, UR45, URZ, UP0, !UPT ;  /* 0x0000002dff057290 */ /* 0x000fe400087fe4ff */
[----:B------:R-:W-:Y:S02]  /*6a00*/  USHF.L.U32 UR10, UR10, 0x6, URZ ;  /* 0x000000060a0a7899 */ /* 0x000fe400080006ff */
[----:B------:R-:W-:Y:S02]  /*6a10*/  UIADD3 UR17, UPT, UPT, UR9, 0x10, URZ ;  /* 0x0000001009117890 */ /* 0x000fe4000fffe0ff */
[----:B------:R-:W-:Y:S01]  /*6a20*/  UIADD3 UR13, UPT, UPT, UR9, 0x20, URZ ;  /* 0x00000020090d7890 */ /* 0x000fe2000fffe0ff */
[----:B------:R-:W-:Y:S02]  /*6a30*/  UMOV UR15, UR60 ;  /* 0x0000003c000f7c82 */ /* 0x000fe40008000000 */
[----:B------:R-:W-:Y:S01]  /*6a40*/  UMOV UR18, UR10 ;  /* 0x0000000a00127c82 */ /* 0x000fe20008000000 */
[----:B------:R-:W-:Y:S01]  /*6a50*/  UMOV UR14, UR10 ;  /* 0x0000000a000e7c82 */ /* 0x000fe20008000000 */
[----:B------:R2:W-:Y:S02]  /*6a60*/  UTMASTG.3D [UR8], [UR4] ;  /* 0x00000008040073b5 */ /* 0x0005e40008010000 */
[----:B------:R2:W-:Y:S02]  /*6a70*/  UTMASTG.3D [UR16], [UR4] ;  /* 0x00000010040073b5 */ /* 0x0005e40008010000 */
[----:B------:R2:W-:Y:S02]  /*6a80*/  UTMASTG.3D [UR12], [UR4] ;  /* 0x0000000c040073b5 */ /* 0x0005e40008010000 */
[----:B--2---:R0:W-:Y:S02]  /*6a90*/  UTMACMDFLUSH ;  /* 0x00000000000079b7 */ /* 0x0041e40000000000 */
.L_x_94:
[----:B------:R-:W-:Y:S05]  /*6aa0*/  BSYNC.RECONVERGENT B0 ;  /* 0x0000000000007941 */ /* 0x000fea0003800200 */
.L_x_93:
[----:B------:R-:W-:Y:S04]  /*6ab0*/  BSSY.RECONVERGENT B0, `(.L_x_95) ;  /* 0x0000003000007945 */ /* 0x000fe80003800200 */
[----:B------:R-:W-:Y:S05]  /*6ac0*/  @P0 BRA `(.L_x_96) ;  /* 0x0000000000040947 */ /* 0x000fea0003800000 */
[----:B------:R-:W-:Y:S04]  /*6ad0*/  DEPBAR.LE SB0, 0x0 ;  /* 0x000080000000791a */ /* 0x000fe80000000000 */
.L_x_96:
[----:B------:R-:W-:Y:S05]  /*6ae0*/  BSYNC.RECONVERGENT B0 ;  /* 0x0000000000007941 */ /* 0x000fea0003800200 */
.L_x_95:
[----:B------:R-:W-:Y:S01]  /*6af0*/  BAR.SYNC.DEFER_BLOCKING 0x1, 0x80 ;  /* 0x0042000000007b1d */ /* 0x000fe20000010000 */
[----:B------:R-:W-:Y:S01]  /*6b00*/  UIADD3 UR39, UPT, UPT, UR39, 0x1, URZ ;  /* 0x0000000127277890 */ /* 0x000fe2000fffe0ff */
[----:B------:R-:W-:Y:S03]  /*6b10*/  IADD3 R49, PT, PT, R49, 0x1, RZ ;  /* 0x0000000131317810 */ /* 0x000fe60007ffe0ff */
[----:B------:R-:W-:Y:S09]  /*6b20*/  UISETP.NE.AND UP0, UPT, UR39, URZ, UPT ;  /* 0x000000ff2700728c */ /* 0x000ff2000bf05270 */
[----:B------:R-:W-:Y:S05]  /*6b30*/  BRA.U !UP0, `(.L_x_97) ;  /* 0x0000000108287547 */ /* 0x000fea000b800000 */
[----:B------:R-:W-:Y:S01]  /*6b40*/  ISETP.NE.AND P0, PT, R92, RZ, PT ;  /* 0x000000ff5c00720c */ /* 0x000fe20003f05270 */
[----:B-1----:R-:W-:Y:S11]  /*6b50*/  IMAD.U32 R0, RZ, RZ, UR37 ;  /* 0x00000025ff007e24 */ /* 0x002ff6000f8e00ff */
[----:B------:R-:W-:Y:S01]  /*6b60*/  @!UPT UIADD3 URZ, UPT, UPT, URZ, URZ, URZ ;  /* 0x000000fffffff290 */ /* 0x000fe2000fffe0ff */
[C---:B------:R-:W-:Y:S01]  /*6b70*/  @P0 LEA R2, R85.reuse, UR36, 0x3 ;  /* 0x0000002455020c11 */ /* 0x040fe2000f8e18ff */
[----:B------:R-:W-:Y:S04]  /*6b80*/  VIADD R85, R85, 0x1 ;  /* 0x0000000155557836 */ /* 0x000fe80000000000 */
[----:B------:R-:W-:Y:S05]  /*6b90*/  @P0 VIADD R2, R2, 0x40 ;  /* 0x0000004002020836 */ /* 0x000fea0000000000 */
[----:B------:R-:W-:Y:S04]  /*6ba0*/  @P0 PRMT R0, R0, 0x654, R2 ;  /* 0x0000065400000816 */ /* 0x000fe80000000002 */
[----:B------:R2:W-:Y:S01]  /*6bb0*/  @P0 SYNCS.ARRIVE.TRANS64.RED.A1T0 RZ, [R0+URZ], RZ ;  /* 0x000000ff00ff09a7 */ /* 0x0005e200081004ff */
[C---:B------:R-:W-:Y:S04]  /*6bc0*/  ISETP.NE.AND P0, PT, R85.reuse, 0x2, PT ;  /* 0x000000025500780c */ /* 0x040fe80003f05270 */
[----:B------:R-:W-:Y:S09]  /*6bd0*/  SEL R85, R85, RZ, P0 ;  /* 0x000000ff55557207 */ /* 0x000ff20000000000 */
.L_x_97:
[----:B------:R-:W-:Y:S01]  /*6be0*/  ISETP.NE.AND P2, PT, R90, RZ, PT ;  /* 0x000000ff5a00720c */ /* 0x000fe20003f45270 */
[----:B------:R-:W-:Y:S01]  /*6bf0*/  UISETP.NE.AND UP0, UPT, UR7, 0x2, UPT ;  /* 0x000000020700788c */ /* 0x000fe2000bf05270 */
[----:B------:R-:W-:Y:S01]  /*6c00*/  ISETP.NE.AND P0, PT, R91, 0x2, PT ;  /* 0x000000025b00780c */ /* 0x000fe20003f05270 */
[----:B------:R-:W-:Y:S01]  /*6c10*/  IMAD.IADD R76, R47, 0x1, R74 ;  /* 0x000000012f4c7824 */ /* 0x000fe200078e024a */
[----:B------:R-:W-:Y:S01]  /*6c20*/  ISETP.NE.AND P1, PT, R49, 0x4, PT ;  /* 0x000000043100780c */ /* 0x000fe20003f25270 */
[----:B------:R-:W-:Y:S01]  /*6c30*/  USEL UR4, URZ, 0x1, UP0 ;  /* 0x00000001ff047887 */ /* 0x000fe20008000000 */
[----:B------:R-:W-:Y:S01]  /*6c40*/  SEL R2, RZ, 0x1, P0 ;  /* 0x00000001ff027807 */ /* 0x000fe20000000000 */
[----:B------:R-:W-:Y:S01]  /*6c50*/  USEL UR38, UR7, URZ, UP0 ;  /* 0x000000ff07267287 */ /* 0x000fe20008000000 */
[----:B-12---:R-:W-:Y:S01]  /*6c60*/  SEL R0, RZ, 0x1, P1 ;  /* 0x00000001ff007807 */ /* 0x006fe20000800000 */
[----:B------:R-:W-:Y:S01]  /*6c70*/  IMAD.IADD R77, R48, 0x1, R75 ;  /* 0x00000001304d7824 */ /* 0x000fe200078e024b */
[----:B------:R-:W-:Y:S02]  /*6c80*/  LOP3.LUT R86, R86, R2, RZ, 0x3c, !PT ;  /* 0x0000000256567212 */ /* 0x000fe400078e3cff */
[----:B------:R-:W-:Y:S02]  /*6c90*/  LOP3.LUT R88, R88, UR4, RZ, 0x3c, !PT ;  /* 0x0000000458587c12 */ /* 0x000fe4000f8e3cff */
[----:B------:R-:W-:Y:S02]  /*6ca0*/  @P2 R2UR UR60, R84 ;  /* 0x00000000543c22ca */ /* 0x000fe400000e0000 */
[----:B------:R-:W-:Y:S02]  /*6cb0*/  LOP3.LUT R87, R87, R0, RZ, 0x3c, !PT ;  /* 0x0000000057577212 */ /* 0x000fe400078e3cff */
[----:B------:R-:W-:Y:S02]  /*6cc0*/  SEL R91, R91, RZ, P0 ;  /* 0x000000ff5b5b7207 */ /* 0x000fe40000000000 */
[----:B------:R-:W-:Y:S01]  /*6cd0*/  SEL R49, R49, RZ, P1 ;  /* 0x000000ff31317207 */ /* 0x000fe20000800000 */
[----:B------:R-:W-:Y:S08]  /*6ce0*/  @P2 BRA `(.L_x_98) ;  /* 0xffffffe4000c2947 */ /* 0x000ff0000383ffff */
[----:B------:R-:W-:-:S09]  /*6cf0*/  UISETP.NE.AND UP0, UPT, UR40, URZ, UPT ;  /* 0x000000ff2800728c */ /* 0x000fd2000bf05270 */
[----:B------:R-:W-:Y:S05]  /*6d00*/  BRA.U !UP0, `(.L_x_99) ;  /* 0x0000000108487547 */ /* 0x000fea000b800000 */
[----:B------:R-:W1:Y:S02]  /*6d10*/  LDCU.64 UR4, c[0x0][0x890] ;  /* 0x00011200ff0477ac */ /* 0x000e640008000a00 */
[----:B-1----:R-:W-:-:S04]  /*6d20*/  UISETP.NE.U32.AND UP0, UPT, UR4, URZ, UPT ;  /* 0x000000ff0400728c */ /* 0x002fc8000bf05070 */
[----:B------:R-:W-:-:S09]  /*6d30*/  UISETP.NE.AND.EX UP0, UPT, UR5, URZ, UPT, UP0 ;  /* 0x000000ff0500728c */ /* 0x000fd2000bf05300 */
[----:B------:R-:W-:Y:S05]  /*6d40*/  BRA.U UP0, `(.L_x_100) ;  /* 0x00000001000c7547 */ /* 0x000fea000b800000 */
[----:B------:R-:W-:-:S13]  /*6d50*/  FSETP.NEU.AND P0, PT, R51, RZ, PT ;  /* 0x000000ff3300720b */ /* 0x000fda0003f0d000 */
[----:B------:R-:W-:Y:S05]  /*6d60*/  @!P0 EXIT ;  /* 0x000000000000894d */ /* 0x000fea0003800000 */
[----:B------:R-:W-:Y:S05]  /*6d70*/  BRA `(.L_x_99) ;  /* 0x00000000002c7947 */ /* 0x000fea0003800000 */
.L_x_100:
[----:B------:R-:W-:Y:S01]  /*6d80*/  LOP3.LUT P0, RZ, R78, 0xff, RZ, 0xc0, !PT ;  /* 0x000000ff4eff7812 */ /* 0x000fe2000780c0ff */
[----:B------:R-:W-:-:S12]  /*6d90*/  BSSY.RECONVERGENT B0, `(.L_x_99) ;  /* 0x0000009000007945 */ /* 0x000fd80003800200 */
[----:B------:R-:W-:Y:S05]  /*6da0*/  @P0 BRA `(.L_x_101) ;  /* 0x0000000000140947 */ /* 0x000fea0003800000 */
[----:B------:R-:W1:Y:S02]  /*6db0*/  LDCU.64 UR4, c[0x0][0x888] ;  /* 0x00011100ff0477ac */ /* 0x000e640008000a00 */
[----:B-1----:R-:W-:-:S04]  /*6dc0*/  ISETP.NE.U32.AND P0, PT, RZ, UR4, PT ;  /* 0x00000004ff007c0c */ /* 0x002fc8000bf05070 */
[----:B------:R-:W-:-:S13]  /*6dd0*/  ISETP.NE.AND.EX P0, PT, RZ, UR5, PT, P0 ;  /* 0x00000005ff007c0c */ /* 0x000fda000bf05300 */
[----:B------:R-:W-:Y:S05]  /*6de0*/  @!P0 EXIT ;  /* 0x000000000000894d */ /* 0x000fea0003800000 */
[----:B------:R-:W-:Y:S05]  /*6df0*/  BRA `(.L_x_102) ;  /* 0x0000000000087947 */ /* 0x000fea0003800000 */
.L_x_101:
[----:B------:R-:W-:-:S13]  /*6e00*/  FSETP.NEU.AND P0, PT, R51, RZ, PT ;  /* 0x000000ff3300720b */ /* 0x000fda0003f0d000 */
[----:B------:R-:W-:Y:S05]  /*6e10*/  @!P0 EXIT ;  /* 0x000000000000894d */ /* 0x000fea0003800000 */
.L_x_102:
[----:B------:R-:W-:Y:S05]  /*6e20*/  BSYNC.RECONVERGENT B0 ;  /* 0x0000000000007941 */ /* 0x000fea0003800200 */
.L_x_99:
[----:B------:R-:W-:-:S04]  /*6e30*/  DEPBAR.LE SB0, 0x0 ;  /* 0x000080000000791a */ /* 0x000fc80000000000 */
[----:B------:R-:W-:Y:S05]  /*6e40*/  EXIT ;  /* 0x000000000000794d */ /* 0x000fea0003800000 */
.L_x_19:
[----:B--2---:R2:W1:Y:S02]  /*6e50*/  SYNCS.PHASECHK.TRANS64.TRYWAIT P0, [R2+URZ+0xd0], R3 ;  /* 0x0000d003020075a7 */ /* 0x00446400080011ff */
[----:B-1----:R-:W-:Y:S05]  /*6e60*/  @!P0 NANOSLEEP.SYNCS 0x989680 ;  /* 0x009896800000895d */ /* 0x002fea0003900000 */
[----:B------:R-:W1:Y:S02]  /*6e70*/  @!P0 SYNCS.PHASECHK.TRANS64 P0, [R2+URZ+0xd0], R3 ;  /* 0x0000d003020085a7 */ /* 0x000e6400080010ff */
[----:B-1----:R-:W-:Y:S05]  /*6e80*/  @!P0 BRA `(.L_x_19) ;  /* 0xfffffffc00f08947 */ /* 0x002fea000383ffff */
[----:B------:R-:W-:Y:S05]  /*6e90*/  BRA `(.L_x_103) ;  /* 0xffffffa400b87947 */ /* 0x000fea000383ffff */
.L_x_22:
[----:B-1----:R-:W-:Y:S07]  /*6ea0*/  MOV R2, UR57 ;  /* 0x0000003900027c02 */ /* 0x002fee0008000f00 */
.L_x_104:
[----:B-1----:R1:W2:Y:S02]  /*6eb0*/  SYNCS.PHASECHK.TRANS64.TRYWAIT P0, [R2+URZ+0x18], R4 ;  /* 0x00001804020075a7 */ /* 0x0022a400080011ff */
[----:B--2---:R-:W-:Y:S05]  /*6ec0*/  @!P0 NANOSLEEP.SYNCS 0x989680 ;  /* 0x009896800000895d */ /* 0x004fea0003900000 */
[----:B------:R-:W2:Y:S02]  /*6ed0*/  @!P0 SYNCS.PHASECHK.TRANS64 P0, [R2+URZ+0x18], R4 ;  /* 0x00001804020085a7 */ /* 0x000ea400080010ff */
[----:B--2---:R-:W-:Y:S05]  /*6ee0*/  @!P0 BRA `(.L_x_104) ;  /* 0xfffffffc00f08947 */ /* 0x004fea000383ffff */
[----:B------:R-:W-:Y:S05]  /*6ef0*/  BRA `(.L_x_21) ;  /* 0xffffffa800087947 */ /* 0x000fea000383ffff */
.L_x_28:
[----:B-1----:R-:W-:Y:S07]  /*6f00*/  MOV R2, UR57 ;  /* 0x0000003900027c02 */ /* 0x002fee0008000f00 */
.L_x_105:
[----:B-1----:R1:W2:Y:S02]  /*6f10*/  SYNCS.PHASECHK.TRANS64.TRYWAIT P0, [R2+URZ+0x18], R4 ;  /* 0x00001804020075a7 */ /* 0x0022a400080011ff */
[----:B--2---:R-:W-:Y:S05]  /*6f20*/  @!P0 NANOSLEEP.SYNCS 0x989680 ;  /* 0x009896800000895d */ /* 0x004fea0003900000 */
[----:B------:R-:W2:Y:S02]  /*6f30*/  @!P0 SYNCS.PHASECHK.TRANS64 P0, [R2+URZ+0x18], R4 ;  /* 0x00001804020085a7 */ /* 0x000ea400080010ff */
[----:B--2---:R-:W-:Y:S05]  /*6f40*/  @!P0 BRA `(.L_x_105) ;  /* 0xfffffffc00f08947 */ /* 0x004fea000383ffff */
[----:B------:R-:W-:Y:S05]  /*6f50*/  BRA `(.L_x_27) ;  /* 0xffffffac00347947 */ /* 0x000fea000383ffff */
.L_x_32:
[----:B-1----:R1:W2:Y:S02]  /*6f60*/  SYNCS.PHASECHK.TRANS64.TRYWAIT P0, [R2+URZ+0x60], R3 ;  /* 0x00006003020075a7 */ /* 0x0022a400080011ff */
[----:B--2---:R-:W-:Y:S05]  /*6f70*/  @!P0 NANOSLEEP.SYNCS 0x989680 ;  /* 0x009896800000895d */ /* 0x004fea0003900000 */
[----:B------:R-:W2:Y:S02]  /*6f80*/  @!P0 SYNCS.PHASECHK.TRANS64 P0, [R2+URZ+0x60], R3 ;  /* 0x00006003020085a7 */ /* 0x000ea400080010ff */
[----:B--2---:R-:W-:Y:S05]  /*6f90*/  @!P0 BRA `(.L_x_32) ;  /* 0xfffffffc00f08947 */ /* 0x004fea000383ffff */
[----:B------:R-:W-:Y:S05]  /*6fa0*/  BRA `(.L_x_106) ;  /* 0xffffffb000407947 */ /* 0x000fea000383ffff */
.L_x_36:
[----:B----4-:R-:W-:-:S07]  /*6fb0*/  MOV R0, UR4 ;  /* 0x0000000400007c02 */ /* 0x010fce0008000f00 */
.L_x_107:
[----:B-1----:R1:W2:Y:S02]  /*6fc0*/  SYNCS.PHASECHK.TRANS64.TRYWAIT P0, [R0+URZ], R2 ;  /* 0x00000002000075a7 */ /* 0x0022a400080011ff */
[----:B--2---:R-:W-:Y:S05]  /*6fd0*/  @!P0 NANOSLEEP.SYNCS 0x989680 ;  /* 0x009896800000895d */ /* 0x004fea0003900000 */
[----:B------:R-:W2:Y:S02]  /*6fe0*/  @!P0 SYNCS.PHASECHK.TRANS64 P0, [R0+URZ], R2 ;  /* 0x00000002000085a7 */ /* 0x000ea400080010ff */
[----:B--2---:R-:W-:Y:S05]  /*6ff0*/  @!P0 BRA `(.L_x_107) ;  /* 0xfffffffc00f08947 */ /* 0x004fea000383ffff */
[----:B------:R-:W-:Y:S05]  /*7000*/  BRA `(.L_x_108) ;  /* 0xffffffb400b07947 */ /* 0x000fea000383ffff */
.L_x_37:
[----:B----4-:R-:W-:-:S07]  /*7010*/  MOV R0, UR5 ;  /* 0x0000000500007c02 */ /* 0x010fce0008000f00 */
.L_x_109:
[----:B-1----:R1:W2:Y:S02]  /*7020*/  SYNCS.PHASECHK.TRANS64.TRYWAIT P0, [R0+URZ], R2 ;  /* 0x00000002000075a7 */ /* 0x0022a400080011ff */
[----:B--2---:R-:W-:Y:S05]  /*7030*/  @!P0 NANOSLEEP.SYNCS 0x989680 ;  /* 0x009896800000895d */ /* 0x004fea0003900000 */
[----:B------:R-:W2:Y:S02]  /*7040*/  @!P0 SYNCS.PHASECHK.TRANS64 P0, [R0+URZ], R2 ;  /* 0x00000002000085a7 */ /* 0x000ea400080010ff */
[----:B--2---:R-:W-:Y:S05]  /*7050*/  @!P0 BRA `(.L_x_109) ;  /* 0xfffffffc00f08947 */ /* 0x004fea000383ffff */
[----:B------:R-:W-:Y:S05]  /*7060*/  BRA `(.L_x_110) ;  /* 0xffffffb400bc7947 */ /* 0x000fea000383ffff */
.L_x_40:
[----:B-1----:R1:W2:Y:S02]  /*7070*/  SYNCS.PHASECHK.TRANS64.TRYWAIT P0, [R0+URZ+0xc0], R4 ;  /* 0x0000c004000075a7 */ /* 0x0022a400080011ff */
[----:B--2---:R-:W-:Y:S05]  /*7080*/  @!P0 NANOSLEEP.SYNCS 0x989680 ;  /* 0x009896800000895d */ /* 0x004fea0003900000 */
[----:B------:R-:W2:Y:S02]  /*7090*/  @!P0 SYNCS.PHASECHK.TRANS64 P0, [R0+URZ+0xc0], R4 ;  /* 0x0000c004000085a7 */ /* 0x000ea400080010ff */
[----:B--2---:R-:W-:Y:S05]  /*70a0*/  @!P0 BRA `(.L_x_40) ;  /* 0xfffffffc00f08947 */ /* 0x004fea000383ffff */
[----:B------:R-:W-:Y:S05]  /*70b0*/  BRA `(.L_x_111) ;  /* 0xffffffb800187947 */ /* 0x000fea000383ffff */
.L_x_41:
[----:B------:R-:W-:-:S07]  /*70c0*/  MOV R0, UR4 ;  /* 0x0000000400007c02 */ /* 0x000fce0008000f00 */
.L_x_112:
[----:B-1----:R1:W2:Y:S02]  /*70d0*/  SYNCS.PHASECHK.TRANS64.TRYWAIT P0, [R0+URZ+0x70], R5 ;  /* 0x00007005000075a7 */ /* 0x0022a400080011ff */
[----:B--2---:R-:W-:Y:S05]  /*70e0*/  @!P0 NANOSLEEP.SYNCS 0x989680 ;  /* 0x009896800000895d */ /* 0x004fea0003900000 */
[----:B------:R-:W2:Y:S02]  /*70f0*/  @!P0 SYNCS.PHASECHK.TRANS64 P0, [R0+URZ+0x70], R5 ;  /* 0x00007005000085a7 */ /* 0x000ea400080010ff */
[----:B--2---:R-:W-:Y:S05]  /*7100*/  @!P0 BRA `(.L_x_112) ;  /* 0xfffffffc00f08947 */ /* 0x004fea000383ffff */
[----:B------:R-:W-:Y:S05]  /*7110*/  BRA `(.L_x_113) ;  /* 0xffffffb800287947 */ /* 0x000fea000383ffff */
.L_x_42:
[----:B-1----:R1:W2:Y:S02]  /*7120*/  SYNCS.PHASECHK.TRANS64.TRYWAIT P1, [R0+URZ+0x60], R4 ;  /* 0x00006004000075a7 */ /* 0x0022a400080211ff */
[----:B--2---:R-:W-:Y:S05]  /*7130*/  @!P1 NANOSLEEP.SYNCS 0x989680 ;  /* 0x009896800000995d */ /* 0x004fea0003900000 */
[----:B------:R-:W2:Y:S02]  /*7140*/  @!P1 SYNCS.PHASECHK.TRANS64 P1, [R0+URZ+0x60], R4 ;  /* 0x00006004000095a7 */ /* 0x000ea400080210ff */
[----:B--2---:R-:W-:Y:S05]  /*7150*/  @!P1 BRA `(.L_x_42) ;  /* 0xfffffffc00f09947 */ /* 0x004fea000383ffff */
[----:B------:R-:W-:Y:S05]  /*7160*/  BRA `(.L_x_114) ;  /* 0xffffffb800587947 */ /* 0x000fea000383ffff */
.L_x_45:
[----:B------:R-:W-:-:S07]  /*7170*/  MOV R0, UR4 ;  /* 0x0000000400007c02 */ /* 0x000fce0008000f00 */
.L_x_115:
[----:B-1----:R1:W2:Y:S02]  /*7180*/  SYNCS.PHASECHK.TRANS64.TRYWAIT P0, [R0+URZ+0x70], R2 ;  /* 0x00007002000075a7 */ /* 0x0022a400080011ff */
[----:B--2---:R-:W-:Y:S05]  /*7190*/  @!P0 NANOSLEEP.SYNCS 0x989680 ;  /* 0x009896800000895d */ /* 0x004fea0003900000 */
[----:B------:R-:W2:Y:S02]  /*71a0*/  @!P0 SYNCS.PHASECHK.TRANS64 P0, [R0+URZ+0x70], R2 ;  /* 0x00007002000085a7 */ /* 0x000ea400080010ff */
[----:B--2---:R-:W-:Y:S05]  /*71b0*/  @!P0 BRA `(.L_x_115) ;  /* 0xfffffffc00f08947 */ /* 0x004fea000383ffff */
[----:B------:R-:W-:Y:S05]  /*71c0*/  BRA `(.L_x_44) ;  /* 0xffffffb800ac7947 */ /* 0x000fea000383ffff */
.L_x_52:
[----:B-1----:R1:W2:Y:S02]  /*71d0*/  SYNCS.PHASECHK.TRANS64.TRYWAIT P1, [R0+URZ+0x60], R2 ;  /* 0x00006002000075a7 */ /* 0x0022a400080211ff */
[----:B--2---:R-:W-:Y:S05]  /*71e0*/  @!P1 NANOSLEEP.SYNCS 0x989680 ;  /* 0x009896800000995d */ /* 0x004fea0003900000 */
[----:B------:R-:W2:Y:S02]  /*71f0*/  @!P1 SYNCS.PHASECHK.TRANS64 P1, [R0+URZ+0x60], R2 ;  /* 0x00006002000095a7 */ /* 0x000ea400080210ff */
[----:B--2---:R-:W-:Y:S05]  /*7200*/  @!P1 BRA `(.L_x_52) ;  /* 0xfffffffc00f09947 */ /* 0x004fea000383ffff */
[----:B------:R-:W-:Y:S05]  /*7210*/  BRA `(.L_x_116) ;  /* 0xffffffc000187947 */ /* 0x000fea000383ffff */
.L_x_53:
[----:B------:R-:W-:-:S07]  /*7220*/  MOV R2, UR73 ;  /* 0x0000004900027c02 */ /* 0x000fce0008000f00 */
.L_x_117:
[----:B-1----:R1:W2:Y:S02]  /*7230*/  SYNCS.PHASECHK.TRANS64.TRYWAIT P0, [R2+URZ+0xa0], R0 ;  /* 0x0000a000020075a7 */ /* 0x0022a400080011ff */
[----:B--2---:R-:W-:Y:S05]  /*7240*/  @!P0 NANOSLEEP.SYNCS 0x989680 ;  /* 0x009896800000895d */ /* 0x004fea0003900000 */
[----:B------:R-:W2:Y:S02]  /*7250*/  @!P0 SYNCS.PHASECHK.TRANS64 P0, [R2+URZ+0xa0], R0 ;  /* 0x0000a000020085a7 */ /* 0x000ea400080010ff */
[----:B--2---:R-:W-:Y:S05]  /*7260*/  @!P0 BRA `(.L_x_117) ;  /* 0xfffffffc00f08947 */ /* 0x004fea000383ffff */
[----:B------:R-:W-:Y:S05]  /*7270*/  BRA `(.L_x_118) ;  /* 0xffffffc000687947 */ /* 0x000fea000383ffff */
.L_x_56:
[----:B------:R-:W-:Y:S07]  /*7280*/  MOV R0, UR7 ;  /* 0x0000000700007c02 */ /* 0x000fee0008000f00 */
.L_x_119:
[----:B-1----:R1:W2:Y:S02]  /*7290*/  SYNCS.PHASECHK.TRANS64.TRYWAIT P0, [R0+URZ], R2 ;  /* 0x00000002000075a7 */ /* 0x0022a400080011ff */
[----:B--2---:R-:W-:Y:S05]  /*72a0*/  @!P0 NANOSLEEP.SYNCS 0x989680 ;  /* 0x009896800000895d */ /* 0x004fea0003900000 */
[----:B------:R-:W2:Y:S02]  /*72b0*/  @!P0 SYNCS.PHASECHK.TRANS64 P0, [R0+URZ], R2 ;  /* 0x00000002000085a7 */ /* 0x000ea400080010ff */
[----:B--2---:R-:W-:Y:S05]  /*72c0*/  @!P0 BRA `(.L_x_119) ;  /* 0xfffffffc00f08947 */ /* 0x004fea000383ffff */
[----:B------:R-:W-:Y:S05]  /*72d0*/  BRA `(.L_x_55) ;  /* 0xffffffc000807947 */ /* 0x000fea000383ffff */
.L_x_59:
[----:B------:R-:W-:-:S07]  /*72e0*/  MOV R0, UR4 ;  /* 0x0000000400007c02 */ /* 0x000fce0008000f00 */
.L_x_120:
[----:B--2---:R2:W3:Y:S02]  /*72f0*/  SYNCS.PHASECHK.TRANS64.TRYWAIT P0, [R0+URZ], R2 ;  /* 0x00000002000075a7 */ /* 0x0044e400080011ff */
[----:B---3--:R-:W-:Y:S05]  /*7300*/  @!P0 NANOSLEEP.SYNCS 0x989680 ;  /* 0x009896800000895d */ /* 0x008fea0003900000 */
[----:B------:R-:W3:Y:S02]  /*7310*/  @!P0 SYNCS.PHASECHK.TRANS64 P0, [R0+URZ], R2 ;  /* 0x00000002000085a7 */ /* 0x000ee400080010ff */
[----:B---3--:R-:W-:Y:S05]  /*7320*/  @!P0 BRA `(.L_x_120) ;  /* 0xfffffffc00f08947 */ /* 0x008fea000383ffff */
[----:B------:R-:W-:Y:S05]  /*7330*/  BRA `(.L_x_121) ;  /* 0xffffffc800787947 */ /* 0x000fea000383ffff */
.L_x_60:
[----:B------:R-:W-:-:S07]  /*7340*/  MOV R0, UR5 ;  /* 0x0000000500007c02 */ /* 0x000fce0008000f00 */
.L_x_122:
[----:B--2---:R2:W3:Y:S02]  /*7350*/  SYNCS.PHASECHK.TRANS64.TRYWAIT P0, [R0+URZ], R3 ;  /* 0x00000003000075a7 */ /* 0x0044e400080011ff */
[----:B---3--:R-:W-:Y:S05]  /*7360*/  @!P0 NANOSLEEP.SYNCS 0x989680 ;  /* 0x009896800000895d */ /* 0x008fea0003900000 */
[----:B------:R-:W3:Y:S02]  /*7370*/  @!P0 SYNCS.PHASECHK.TRANS64 P0, [R0+URZ], R3 ;  /* 0x00000003000085a7 */ /* 0x000ee400080010ff */
[----:B---3--:R-:W-:Y:S05]  /*7380*/  @!P0 BRA `(.L_x_122) ;  /* 0xfffffffc00f08947 */ /* 0x008fea000383ffff */
[----:B------:R-:W-:Y:S05]  /*7390*/  BRA `(.L_x_123) ;  /* 0xffffffc800847947 */ /* 0x000fea000383ffff */
.L_x_61:
[----:B------:R-:W-:-:S07]  /*73a0*/  MOV R0, UR5 ;  /* 0x0000000500007c02 */ /* 0x000fce0008000f00 */
.L_x_124:
[----:B--2---:R2:W3:Y:S02]  /*73b0*/  SYNCS.PHASECHK.TRANS64.TRYWAIT P0, [R0+URZ], R3 ;  /* 0x00000003000075a7 */ /* 0x0044e400080011ff */
[----:B---3--:R-:W-:Y:S05]  /*73c0*/  @!P0 NANOSLEEP.SYNCS 0x989680 ;  /* 0x009896800000895d */ /* 0x008fea0003900000 */
[----:B------:R-:W3:Y:S02]  /*73d0*/  @!P0 SYNCS.PHASECHK.TRANS64 P0, [R0+URZ], R3 ;  /* 0x00000003000085a7 */ /* 0x000ee400080010ff */
[----:B---3--:R-:W-:Y:S05]  /*73e0*/  @!P0 BRA `(.L_x_124) ;  /* 0xfffffffc00f08947 */ /* 0x008fea000383ffff */
[----:B------:R-:W-:Y:S05]  /*73f0*/  BRA `(.L_x_125) ;  /* 0xffffffc800907947 */ /* 0x000fea000383ffff */
.L_x_62:
[----:B--2---:R-:W-:-:S07]  /*7400*/  MOV R0, UR4 ;  /* 0x0000000400007c02 */ /* 0x004fce0008000f00 */
.L_x_126:
[----:B--2---:R2:W3:Y:S02]  /*7410*/  SYNCS.PHASECHK.TRANS64.TRYWAIT P0, [R0+URZ], R2 ;  /* 0x00000002000075a7 */ /* 0x0044e400080011ff */
[----:B---3--:R-:W-:Y:S05]  /*7420*/  @!P0 NANOSLEEP.SYNCS 0x989680 ;  /* 0x009896800000895d */ /* 0x008fea0003900000 */
[----:B------:R-:W3:Y:S02]  /*7430*/  @!P0 SYNCS.PHASECHK.TRANS64 P0, [R0+URZ], R2 ;  /* 0x00000002000085a7 */ /* 0x000ee400080010ff */
[----:B---3--:R-:W-:Y:S05]  /*7440*/  @!P0 BRA `(.L_x_126) ;  /* 0xfffffffc00f08947 */ /* 0x008fea000383ffff */
[----:B------:R-:W-:Y:S05]  /*7450*/  BRA `(.L_x_127) ;  /* 0xffffffc8009c7947 */ /* 0x000fea000383ffff */
.L_x_67:
[----:B--2---:R2:W3:Y:S02]  /*7460*/  SYNCS.PHASECHK.TRANS64.TRYWAIT P0, [R0+URZ+0x60], R2 ;  /* 0x00006002000075a7 */ /* 0x0044e400080011ff */
[----:B---3--:R-:W-:Y:S05]  /*7470*/  @!P0 NANOSLEEP.SYNCS 0x989680 ;  /* 0x009896800000895d */ /* 0x008fea0003900000 */
[----:B------:R-:W3:Y:S02]  /*7480*/  @!P0 SYNCS.PHASECHK.TRANS64 P0, [R0+URZ+0x60], R2 ;  /* 0x00006002000085a7 */ /* 0x000ee400080010ff */
[----:B---3--:R-:W-:Y:S05]  /*7490*/  @!P0 BRA `(.L_x_67) ;  /* 0xfffffffc00f08947 */ /* 0x008fea000383ffff */
[----:B------:R-:W-:Y:S05]  /*74a0*/  BRA `(.L_x_128) ;  /* 0xffffffcc009c7947 */ /* 0x000fea000383ffff */
.L_x_70:
[----:B------:R-:W-:Y:S07]  /*74b0*/  MOV R0, UR4 ;  /* 0x0000000400007c02 */ /* 0x000fee0008000f00 */
.L_x_129:
[----:B--2---:R2:W3:Y:S02]  /*74c0*/  SYNCS.PHASECHK.TRANS64.TRYWAIT P0, [R0+URZ+0x58], R2 ;  /* 0x00005802000075a7 */ /* 0x0044e400080011ff */
[----:B---3--:R-:W-:Y:S05]  /*74d0*/  @!P0 NANOSLEEP.SYNCS 0x989680 ;  /* 0x009896800000895d */ /* 0x008fea0003900000 */
[----:B------:R-:W3:Y:S02]  /*74e0*/  @!P0 SYNCS.PHASECHK.TRANS64 P0, [R0+URZ+0x58], R2 ;  /* 0x00005802000085a7 */ /* 0x000ee400080010ff */
[----:B---3--:R-:W-:Y:S05]  /*74f0*/  @!P0 BRA `(.L_x_129) ;  /* 0xfffffffc00f08947 */ /* 0x008fea000383ffff */
[----:B------:R-:W-:Y:S05]  /*7500*/  BRA `(.L_x_69) ;  /* 0xffffffd000847947 */ /* 0x000fea000383ffff */
.L_x_73:
[----:B------:R-:W-:Y:S07]  /*7510*/  MOV R0, UR6 ;  /* 0x0000000600007c02 */ /* 0x000fee0008000f00 */
.L_x_130:
[----:B-1----:R1:W2:Y:S02]  /*7520*/  SYNCS.PHASECHK.TRANS64.TRYWAIT P3, [R0+URZ+0x40], R30 ;  /* 0x0000401e000075a7 */ /* 0x0022a400080611ff */
[----:B--2---:R-:W-:Y:S05]  /*7530*/  @!P3 NANOSLEEP.SYNCS 0x989680 ;  /* 0x009896800000b95d */ /* 0x004fea0003900000 */
[----:B------:R-:W2:Y:S02]  /*7540*/  @!P3 SYNCS.PHASECHK.TRANS64 P3, [R0+URZ+0x40], R30 ;  /* 0x0000401e0000b5a7 */ /* 0x000ea400080610ff */
[----:B--2---:R-:W-:Y:S05]  /*7550*/  @!P3 BRA `(.L_x_130) ;  /* 0xfffffffc00f0b947 */ /* 0x004fea000383ffff */
[----:B------:R-:W-:Y:S05]  /*7560*/  BRA `(.L_x_131) ;  /* 0xffffffd400207947 */ /* 0x000fea000383ffff */
.L_x_75:
[----:B------:R-:W-:-:S07]  /*7570*/  MOV R0, UR4 ;  /* 0x0000000400007c02 */ /* 0x000fce0008000f00 */
.L_x_132:
[----:B-1----:R1:W3:Y:S02]  /*7580*/  SYNCS.PHASECHK.TRANS64.TRYWAIT P0, [R0+URZ], R2 ;  /* 0x00000002000075a7 */ /* 0x0022e400080011ff */
[----:B---3--:R-:W-:Y:S05]  /*7590*/  @!P0 NANOSLEEP.SYNCS 0x989680 ;  /* 0x009896800000895d */ /* 0x008fea0003900000 */
[----:B------:R-:W3:Y:S02]  /*75a0*/  @!P0 SYNCS.PHASECHK.TRANS64 P0, [R0+URZ], R2 ;  /* 0x00000002000085a7 */ /* 0x000ee400080010ff */
[----:B---3--:R-:W-:Y:S05]  /*75b0*/  @!P0 BRA `(.L_x_132) ;  /* 0xfffffffc00f08947 */ /* 0x008fea000383ffff */
[----:B------:R-:W-:Y:S05]  /*75c0*/  BRA `(.L_x_133) ;  /* 0xffffffd400f07947 */ /* 0x000fea000383ffff */
.L_x_77:
[----:B--2---:R2:W4:Y:S02]  /*75d0*/  SYNCS.PHASECHK.TRANS64.TRYWAIT P0, [R0+URZ+0x60], R2 ;  /* 0x00006002000075a7 */ /* 0x00452400080011ff */
[----:B----4-:R-:W-:Y:S05]  /*75e0*/  @!P0 NANOSLEEP.SYNCS 0x989680 ;  /* 0x009896800000895d */ /* 0x010fea0003900000 */
[----:B------:R-:W4:Y:S02]  /*75f0*/  @!P0 SYNCS.PHASECHK.TRANS64 P0, [R0+URZ+0x60], R2 ;  /* 0x00006002000085a7 */ /* 0x000f2400080010ff */
[----:B----4-:R-:W-:Y:S05]  /*7600*/  @!P0 BRA `(.L_x_77) ;  /* 0xfffffffc00f08947 */ /* 0x010fea000383ffff */
[----:B------:R-:W-:Y:S05]  /*7610*/  BRA `(.L_x_134) ;  /* 0xffffffd800d47947 */ /* 0x000fea000383ffff */
.L_x_87:
[----:B-1----:R1:W2:Y:S02]  /*7620*/  SYNCS.PHASECHK.TRANS64.TRYWAIT P1, [R0+URZ+0x30], R2 ;  /* 0x00003002000075a7 */ /* 0x0022a400080211ff */
[----:B--2---:R-:W-:Y:S05]  /*7630*/  @!P1 NANOSLEEP.SYNCS 0x989680 ;  /* 0x009896800000995d */ /* 0x004fea0003900000 */
[----:B------:R-:W2:Y:S02]  /*7640*/  @!P1 SYNCS.PHASECHK.TRANS64 P1, [R0+URZ+0x30], R2 ;  /* 0x00003002000095a7 */ /* 0x000ea400080210ff */
[----:B--2---:R-:W-:Y:S05]  /*7650*/  @!P1 BRA `(.L_x_87) ;  /* 0xfffffffc00f09947 */ /* 0x004fea000383ffff */
[----:B------:R-:W-:Y:S05]  /*7660*/  BRA `(.L_x_86) ;  /* 0xffffffe400a07947 */ /* 0x000fea000383ffff */
.L_x_89:
[----:B-1----:R1:W4:Y:S02]  /*7670*/  SYNCS.PHASECHK.TRANS64.TRYWAIT P1, [R17+URZ+0x80], R3 ;  /* 0x00008003110075a7 */ /* 0x00232400080211ff */
[----:B----4-:R-:W-:Y:S05]  /*7680*/  @!P1 NANOSLEEP.SYNCS 0x989680 ;  /* 0x009896800000995d */ /* 0x010fea0003900000 */
[----:B------:R-:W4:Y:S02]  /*7690*/  @!P1 SYNCS.PHASECHK.TRANS64 P1, [R17+URZ+0x80], R3 ;  /* 0x00008003110095a7 */ /* 0x000f2400080210ff */
[----:B----4-:R-:W-:Y:S05]  /*76a0*/  @!P1 BRA `(.L_x_89) ;  /* 0xfffffffc00f09947 */ /* 0x010fea000383ffff */
[----:B------:R-:W-:Y:S05]  /*76b0*/  BRA `(.L_x_88) ;  /* 0xffffffe400f47947 */ /* 0x000fea000383ffff */
        .weak           $__internal_0_$__cuda_sm10x_tcgen05_guardrail_trap_col_being_dealloced_not_returned_by_alloc
        .type           $__internal_0_$__cuda_sm10x_tcgen05_guardrail_trap_col_being_dealloced_not_returned_by_alloc,@function
        .size           $__internal_0_$__cuda_sm10x_tcgen05_guardrail_trap_col_being_dealloced_not_returned_by_alloc,($__internal_1_$__cuda_sm10x_tcgen05_guardrail_trap_phase_invalid_during_alloc - $__internal_0_$__cuda_sm10x_tcgen05_guardrail_trap_col_being_dealloced_not_returned_by_alloc)
$__internal_0_$__cuda_sm10x_tcgen05_guardrail_trap_col_being_dealloced_not_returned_by_alloc:
[----:B------:R-:W-:Y:S05]  /*76c0*/  BPT.TRAP 0x1 ;  /* 0x000000040000795c */ /* 0x000fea0000300000 */
[----:B------:R-:W-:-:S04]  /*76d0*/  HFMA2 R3, -RZ, RZ, 0, 0 ;  /* 0x00000000ff037431 */ /* 0x000fc800000001ff */
[----:B------:R-:W-:Y:S05]  /*76e0*/  RET.REL.NODEC R2 `(_ZN7cutlass13device_kernelINS_4gemm6kernel13GemmUniversalIN4cute5tupleIJiiiiEEENS1_10collective13CollectiveMmaINS1_35MainloopSm100TmaUmmaWarpSpecializedILi3ELi2ELi4ENS5_IJNS4_1CILi1EEESB_SB_EEEEENS5_IJNSA_ILi64EEENSA_ILi48EEENSA_ILi256EEEEEENS_6half_tENS5_IJlSB_lEEESI_SJ_NS4_8TiledMMAINS4_8MMA_AtomIJNS4_20SM100_MMA_F16BF16_SSISI_SI_fLi64ELi48ELNS4_4UMMA5MajorE0ELSO_0ELNSN_7ScaleInE0ELSP_0EEEEEENS4_6LayoutISC_NS5_IJNSA_ILi0EEEST_ST_EEEEENS5_IJNS4_10UnderscoreESW_SW_EEEEENS4_13SM90_TMA_LOADENS4_14ComposedLayoutINS4_7SwizzleILi3ELi4ELi3EEENS4_18smem_ptr_flag_bitsILi16EEENSS_INS5_IJNSA_ILi8EEESE_EEENS5_IJSE_SB_EEEEEEEvNS4_8identityESZ_S19_vS1A_EENS_8epilogue10collective18CollectiveEpilogueINS1C_23Sm100TmaWarpSpecializedILi2ELi1ELi24ELb1ELb0EEEJSH_NS5_IJNSS_ISE_SB_EENSS_ISF_SB_EEEEESI_SJ_SI_SJ_NS1C_6fusion15FusionCallbacksIS1G_NS1K_17LinearCombinationISI_fSI_fLNS_15FloatRoundStyleE2EEESH_S1J_JEEENS4_5SM1004TMEM4LOAD26SM100_TMEM_LOAD_16dp256b2xESZ_NS10_INS11_ILi1ELi4ELi3EEES14_NSS_INS5_IJS15_NSA_ILi16EEEEEENS5_IJS1V_SB_EEEEEEENS4_17SM75_U32x4_LDSM_NENS4_14SM90_TMA_STOREES1Z_NS4_17SM90_U32x4_STSM_NENS4_39AutoVectorizingCopyWithAssumedAlignmentILi128EEEEEEvvEEEEvNT_6ParamsE) ;  /* 0xffffff8802447950 */ /* 0x000fea0003c3ffff */
        .weak           $__internal_1_$__cuda_sm10x_tcgen05_guardrail_trap_phase_invalid_during_alloc
        .type           $__internal_1_$__cuda_sm10x_tcgen05_guardrail_trap_phase_invalid_during_alloc,@function
        .size           $__internal_1_$__cuda_sm10x_tcgen05_guardrail_trap_phase_invalid_during_alloc,($__internal_2_$__cuda_sm10x_tcgen05_guardrail_trap_unallocated_columns_being_dealloced - $__internal_1_$__cuda_sm10x_tcgen05_guardrail_trap_phase_invalid_during_alloc)
$__internal_1_$__cuda_sm10x_tcgen05_guardrail_trap_phase_invalid_during_alloc:
[----:B------:R-:W-:Y:S05]  /*76f0*/  BPT.TRAP 0x1 ;  /* 0x000000040000795c */ /* 0x000fea0000300000 */
[----:B------:R-:W-:-:S04]  /*7700*/  MOV R3, 0x0 ;  /* 0x0000000000037802 */ /* 0x000fc80000000f00 */
[----:B------:R-:W-:Y:S05]  /*7710*/  RET.REL.NODEC R2 `(_ZN7cutlass13device_kernelINS_4gemm6kernel13GemmUniversalIN4cute5tupleIJiiiiEEENS1_10collective13CollectiveMmaINS1_35MainloopSm100TmaUmmaWarpSpecializedILi3ELi2ELi4ENS5_IJNS4_1CILi1EEESB_SB_EEEEENS5_IJNSA_ILi64EEENSA_ILi48EEENSA_ILi256EEEEEENS_6half_tENS5_IJlSB_lEEESI_SJ_NS4_8TiledMMAINS4_8MMA_AtomIJNS4_20SM100_MMA_F16BF16_SSISI_SI_fLi64ELi48ELNS4_4UMMA5MajorE0ELSO_0ELNSN_7ScaleInE0ELSP_0EEEEEENS4_6LayoutISC_NS5_IJNSA_ILi0EEEST_ST_EEEEENS5_IJNS4_10UnderscoreESW_SW_EEEEENS4_13SM90_TMA_LOADENS4_14ComposedLayoutINS4_7SwizzleILi3ELi4ELi3EEENS4_18smem_ptr_flag_bitsILi16EEENSS_INS5_IJNSA_ILi8EEESE_EEENS5_IJSE_SB_EEEEEEEvNS4_8identityESZ_S19_vS1A_EENS_8epilogue10collective18CollectiveEpilogueINS1C_23Sm100TmaWarpSpecializedILi2ELi1ELi24ELb1ELb0EEEJSH_NS5_IJNSS_ISE_SB_EENSS_ISF_SB_EEEEESI_SJ_SI_SJ_NS1C_6fusion15FusionCallbacksIS1G_NS1K_17LinearCombinationISI_fSI_fLNS_15FloatRoundStyleE2EEESH_S1J_JEEENS4_5SM1004TMEM4LOAD26SM100_TMEM_LOAD_16dp256b2xESZ_NS10_INS11_ILi1ELi4ELi3EEES14_NSS_INS5_IJS15_NSA_ILi16EEEEEENS5_IJS1V_SB_EEEEEEENS4_17SM75_U32x4_LDSM_NENS4_14SM90_TMA_STOREES1Z_NS4_17SM90_U32x4_STSM_NENS4_39AutoVectorizingCopyWithAssumedAlignmentILi128EEEEEEvvEEEEvNT_6ParamsE) ;  /* 0xffffff8802387950 */ /* 0x000fea0003c3ffff */
        .weak           $__internal_2_$__cuda_sm10x_tcgen05_guardrail_trap_unallocated_columns_being_dealloced
        .type           $__internal_2_$__cuda_sm10x_tcgen05_guardrail_trap_unallocated_columns_being_dealloced,@function
        .size           $__internal_2_$__cuda_sm10x_tcgen05_guardrail_trap_unallocated_columns_being_dealloced,(.L_x_136 - $__internal_2_$__cuda_sm10x_tcgen05_guardrail_trap_unallocated_columns_being_dealloced)
$__internal_2_$__cuda_sm10x_tcgen05_guardrail_trap_unallocated_columns_being_dealloced:
[----:B------:R-:W-:Y:S05]  /*7720*/  BPT.TRAP 0x1 ;  /* 0x000000040000795c */ /* 0x000fea0000300000 */
[----:B------:R-:W-:-:S04]  /*7730*/  HFMA2 R3, -RZ, RZ, 0, 0 ;  /* 0x00000000ff037431 */ /* 0x000fc800000001ff */
[----:B------:R-:W-:Y:S05]  /*7740*/  RET.REL.NODEC R2 `(_ZN7cutlass13device_kernelINS_4gemm6kernel13GemmUniversalIN4cute5tupleIJiiiiEEENS1_10collective13CollectiveMmaINS1_35MainloopSm100TmaUmmaWarpSpecializedILi3ELi2ELi4ENS5_IJNS4_1CILi1EEESB_SB_EEEEENS5_IJNSA_ILi64EEENSA_ILi48EEENSA_ILi256EEEEEENS_6half_tENS5_IJlSB_lEEESI_SJ_NS4_8TiledMMAINS4_8MMA_AtomIJNS4_20SM100_MMA_F16BF16_SSISI_SI_fLi64ELi48ELNS4_4UMMA5MajorE0ELSO_0ELNSN_7ScaleInE0ELSP_0EEEEEENS4_6LayoutISC_NS5_IJNSA_ILi0EEEST_ST_EEEEENS5_IJNS4_10UnderscoreESW_SW_EEEEENS4_13SM90_TMA_LOADENS4_14ComposedLayoutINS4_7SwizzleILi3ELi4ELi3EEENS4_18smem_ptr_flag_bitsILi16EEENSS_INS5_IJNSA_ILi8EEESE_EEENS5_IJSE_SB_EEEEEEEvNS4_8identityESZ_S19_vS1A_EENS_8epilogue10collective18CollectiveEpilogueINS1C_23Sm100TmaWarpSpecializedILi2ELi1ELi24ELb1ELb0EEEJSH_NS5_IJNSS_ISE_SB_EENSS_ISF_SB_EEEEESI_SJ_SI_SJ_NS1C_6fusion15FusionCallbacksIS1G_NS1K_17LinearCombinationISI_fSI_fLNS_15FloatRoundStyleE2EEESH_S1J_JEEENS4_5SM1004TMEM4LOAD26SM100_TMEM_LOAD_16dp256b2xESZ_NS10_INS11_ILi1ELi4ELi3EEES14_NSS_INS5_IJS15_NSA_ILi16EEEEEENS5_IJS1V_SB_EEEEEEENS4_17SM75_U32x4_LDSM_NENS4_14SM90_TMA_STOREES1Z_NS4_17SM90_U32x4_STSM_NENS4_39AutoVectorizingCopyWithAssumedAlignmentILi128EEEEEEvvEEEEvNT_6ParamsE) ;  /* 0xffffff88022c7950 */ /* 0x000fea0003c3ffff */
.L_x_135:
[----:B------:R-:W-:-:S00]  /*7750*/  BRA `(.L_x_135) ;  /* 0xfffffffc00fc7947 */ /* 0x000fc0000383ffff */
[----:B------:R-:W-:-:S00]  /*7760*/  NOP ;  /* 0x0000000000007918 */ /* 0x000fc00000000000 */
        /* <DEDUP_REMOVED lines=9> */
.L_x_136:


//--------------------- .nv.global.init           --------------------------
	.section	.nv.global.init,"aw",@progbits
.nv.global.init:
	.type		$str$27,@object
	.size		$str$27,($str$28 - $str$27)
$str$27:
        /*0000*/ 	.byte	0x28, 0x61, 0x64, 0x64, 0x72, 0x65, 0x73, 0x73, 0x20, 0x26, 0x20, 0x6d, 0x61, 0x73, 0x6b, 0x29
        /*0010*/ 	.byte	0x20, 0x3d, 0x3d, 0x20, 0x30, 0x00
	.type		$str$28,@object
	.size		$str$28,($str$26 - $str$28)
$str$28:
        /*0016*/ 	.byte	0x2f, 0x74, 0x6d, 0x70, 0x2f, 0x63, 0x75, 0x74, 0x6c, 0x61, 0x73, 0x73, 0x5f, 0x73, 0x77, 0x65
        /*0026*/ 	.byte	0x65, 0x70, 0x5f, 0x73, 0x72, 0x63, 0x2f, 0x69, 0x6e, 0x63, 0x6c, 0x75, 0x64, 0x65, 0x2f, 0x63
        /*0036*/ 	.byte	0x75, 0x74, 0x65, 0x2f, 0x70, 0x6f, 0x69, 0x6e, 0x74, 0x65, 0x72, 0x5f, 0x66, 0x6c, 0x61, 0x67
        /*0046*/ 	.byte	0x67, 0x65, 0x64, 0x2e, 0x68, 0x70, 0x70, 0x00
	.type		$str$26,@object
	.size		$str$26,($str$25 - $str$26)
$str$26:
        /*004e*/ 	.byte	0x2f, 0x74, 0x6d, 0x70, 0x2f, 0x63, 0x75, 0x74, 0x6c, 0x61, 0x73, 0x73, 0x5f, 0x73, 0x77, 0x65
        /*005e*/ 	.byte	0x65, 0x70, 0x5f, 0x73, 0x72, 0x63, 0x2f, 0x69, 0x6e, 0x63, 0x6c, 0x75, 0x64, 0x65, 0x2f, 0x63
        /*006e*/ 	.byte	0x75, 0x74, 0x65, 0x2f, 0x61, 0x74, 0x6f, 0x6d, 0x2f, 0x63, 0x6f, 0x70, 0x79, 0x5f, 0x74, 0x72
        /*007e*/ 	.byte	0x61, 0x69, 0x74, 0x73, 0x5f, 0x73, 0x6d, 0x31, 0x30, 0x30, 0x2e, 0x68, 0x70, 0x70, 0x00
	.type		$str$25,@object
	.size		$str$25,(__unnamed_1 - $str$25)
$str$25:
        /*008d*/ 	.byte	0x28, 0x28, 0x75, 0x69, 0x6e, 0x74, 0x33, 0x32, 0x5f, 0x74, 0x28, 0x74, 0x68, 0x72, 0x65, 0x61
        /*009d*/ 	.byte	0x64, 0x49, 0x64, 0x78, 0x2e, 0x78, 0x29, 0x20, 0x2f, 0x20, 0x33, 0x32, 0x29, 0x20, 0x25, 0x20
        /*00ad*/ 	.byte	0x34, 0x29, 0x20, 0x3d, 0x3d, 0x20, 0x28, 0x28, 0x28, 0x74, 0x6d, 0x65, 0x6d, 0x5f, 0x61, 0x64
        /*00bd*/ 	.byte	0x64, 0x72, 0x20, 0x3e, 0x3e, 0x20, 0x31, 0x36, 0x29, 0x20, 0x2f, 0x20, 0x33, 0x32, 0x29, 0x20
        /*00cd*/ 	.byte	0x25, 0x20, 0x34, 0x29, 0x00
	.type		__unnamed_1,@object
	.size		__unnamed_1,(__unnamed_2 - __unnamed_1)
__unnamed_1:
        /*00d2*/ 	.byte	0x61, 0x75, 0x74, 0x6f, 0x20, 0x63, 0x75, 0x74, 0x65, 0x3a, 0x3a, 0x61, 0x73, 0x5f, 0x70, 0x6f
        /* <DEDUP_REMOVED lines=24> */
        /*0262*/ 	.byte	0x37, 0x32, 0x3e, 0x3e, 0x3e, 0x3e, 0x5d, 0x00
	.type		__unnamed_2,@object
	.size		__unnamed_2,(.L_2 - __unnamed_2)
__unnamed_2:
        /* <DEDUP_REMOVED lines=42> */
        /*050a*/ 	.byte	0x3e, 0x5d, 0x00
.L_2:


//--------------------- .nv.shared._ZN7cutlass13device_kernelINS_4gemm6kernel13GemmUniversalIN4cute5tupleIJiiiiEEENS1_10collective13CollectiveMmaINS1_35MainloopSm100TmaUmmaWarpSpecializedILi3ELi2ELi4ENS5_IJNS4_1CILi1EEESB_SB_EEEEENS5_IJNSA_ILi64EEENSA_ILi48EEENSA_ILi256EEEEEENS_6half_tENS5_IJlSB_lEEESI_SJ_NS4_8TiledMMAINS4_8MMA_AtomIJNS4_20SM100_MMA_F16BF16_SSISI_SI_fLi64ELi48ELNS4_4UMMA5MajorE0ELSO_0ELNSN_7ScaleInE0ELSP_0EEEEEENS4_6LayoutISC_NS5_IJNSA_ILi0EEEST_ST_EEEEENS5_IJNS4_10UnderscoreESW_SW_EEEEENS4_13SM90_TMA_LOADENS4_14ComposedLayoutINS4_7SwizzleILi3ELi4ELi3EEENS4_18smem_ptr_flag_bitsILi16EEENSS_INS5_IJNSA_ILi8EEESE_EEENS5_IJSE_SB_EEEEEEEvNS4_8identityESZ_S19_vS1A_EENS_8epilogue10collective18CollectiveEpilogueINS1C_23Sm100TmaWarpSpecializedILi2ELi1ELi24ELb1ELb0EEEJSH_NS5_IJNSS_ISE_SB_EENSS_ISF_SB_EEEEESI_SJ_SI_SJ_NS1C_6fusion15FusionCallbacksIS1G_NS1K_17LinearCombinationISI_fSI_fLNS_15FloatRoundStyleE2EEESH_S1J_JEEENS4_5SM1004TMEM4LOAD26SM100_TMEM_LOAD_16dp256b2xESZ_NS10_INS11_ILi1ELi4ELi3EEES14_NSS_INS5_IJS15_NSA_ILi16EEEEEENS5_IJS1V_SB_EEEEEEENS4_17SM75_U32x4_LDSM_NENS4_14SM90_TMA_STOREES1Z_NS4_17SM90_U32x4_STSM_NENS4_39AutoVectorizingCopyWithAssumedAlignmentILi128EEEEEEvvEEEEvNT_6ParamsE --------------------------
	.section	.nv.shared._ZN7cutlass13device_kernelINS_4gemm6kernel13GemmUniversalIN4cute5tupleIJiiiiEEENS1_10collective13CollectiveMmaINS1_35MainloopSm100TmaUmmaWarpSpecializedILi3ELi2ELi4ENS5_IJNS4_1CILi1EEESB_SB_EEEEENS5_IJNSA_ILi64EEENSA_ILi48EEENSA_ILi256EEEEEENS_6half_tENS5_IJlSB_lEEESI_SJ_NS4_8TiledMMAINS4_8MMA_AtomIJNS4_20SM100_MMA_F16BF16_SSISI_SI_fLi64ELi48ELNS4_4UMMA5MajorE0ELSO_0ELNSN_7ScaleInE0ELSP_0EEEEEENS4_6LayoutISC_NS5_IJNSA_ILi0EEEST_ST_EEEEENS5_IJNS4_10UnderscoreESW_SW_EEEEENS4_13SM90_TMA_LOADENS4_14ComposedLayoutINS4_7SwizzleILi3ELi4ELi3EEENS4_18smem_ptr_flag_bitsILi16EEENSS_INS5_IJNSA_ILi8EEESE_EEENS5_IJSE_SB_EEEEEEEvNS4_8identityESZ_S19_vS1A_EENS_8epilogue10collective18CollectiveEpilogueINS1C_23Sm100TmaWarpSpecializedILi2ELi1ELi24ELb1ELb0EEEJSH_NS5_IJNSS_ISE_SB_EENSS_ISF_SB_EEEEESI_SJ_SI_SJ_NS1C_6fusion15FusionCallbacksIS1G_NS1K_17LinearCombinationISI_fSI_fLNS_15FloatRoundStyleE2EEESH_S1J_JEEENS4_5SM1004TMEM4LOAD26SM100_TMEM_LOAD_16dp256b2xESZ_NS10_INS11_ILi1ELi4ELi3EEES14_NSS_INS5_IJS15_NSA_ILi16EEEEEENS5_IJS1V_SB_EEEEEEENS4_17SM75_U32x4_LDSM_NENS4_14SM90_TMA_STOREES1Z_NS4_17SM90_U32x4_STSM_NENS4_39AutoVectorizingCopyWithAssumedAlignmentILi128EEEEEEvvEEEEvNT_6ParamsE,"aw",@nobits
	.sectionflags	@""
	.align	16
	.zero		1024


//--------------------- .nv.shared.reserved.0     --------------------------
	.section	.nv.shared.reserved.0,"aw",@nobits
	.weak		__nv_reservedSMEM_offset_0_alias
	.size		__nv_reservedSMEM_offset_0_alias, 0, 64
	.other		__nv_reservedSMEM_offset_0_alias,@"STO_CUDA_RESERVED_SHARED STV_DEFAULT"
__nv_reservedSMEM_offset_0_alias:
	.zero		0
.nv.shared.reserved.0:
	.zero		64
	.weak		__nv_reservedSMEM_tcgen05_partition
	.type		__nv_reservedSMEM_tcgen05_partition,@object
	.size		__nv_reservedSMEM_tcgen05_partition,(.L_0 - __nv_reservedSMEM_tcgen05_partition)
__nv_reservedSMEM_tcgen05_partition:
	.zero		32
.L_0:


//--------------------- .nv.global                --------------------------
	.section	.nv.global,"aw",@nobits
.nv.global:
	.type		_ZN39_INTERNAL_0cbfaa80_4_k_cu_a7e1d091_48574cute1_E,@object
	.size		_ZN39_INTERNAL_0cbfaa80_4_k_cu_a7e1d091_48574cute1_E,(_ZN39_INTERNAL_0cbfaa80_4_k_cu_a7e1d091_48574cuda3std3__45__cpo6cbeginE - _ZN39_INTERNAL_0cbfaa80_4_k_cu_a7e1d091_48574cute1_E)
_ZN39_INTERNAL_0cbfaa80_4_k_cu_a7e1d091_48574cute1_E:
	.zero		1
	.type		_ZN39_INTERNAL_0cbfaa80_4_k_cu_a7e1d091_48574cuda3std3__45__cpo6cbeginE,@object
	.size		_ZN39_INTERNAL_0cbfaa80_4_k_cu_a7e1d091_48574cuda3std3__45__cpo6cbeginE,(_ZN39_INTERNAL_0cbfaa80_4_k_cu_a7e1d091_48574cuda3std3__48in_placeE - _ZN39_INTERNAL_0cbfaa80_4_k_cu_a7e1d091_48574cuda3std3__45__cpo6cbeginE)
_ZN39_INTERNAL_0cbfaa80_4_k_cu_a7e1d091_48574cuda3std3__45__cpo6cbeginE:
	.zero		1
	.type		_ZN39_INTERNAL_0cbfaa80_4_k_cu_a7e1d091_48574cuda3std3__48in_placeE,@object
	.size		_ZN39_INTERNAL_0cbfaa80_4_k_cu_a7e1d091_48574cuda3std3__48in_placeE,(_ZN39_INTERNAL_0cbfaa80_4_k_cu_a7e1d091_48574cuda3std6ranges3__45__cpo9iter_moveE - _ZN39_INTERNAL_0cbfaa80_4_k_cu_a7e1d091_48574cuda3std3__48in_placeE)
_ZN39_INTERNAL_0cbfaa80_4_k_cu_a7e1d091_48574cuda3std3__48in_placeE:
	.zero		1
	.type		_ZN39_INTERNAL_0cbfaa80_4_k_cu_a7e1d091_48574cuda3std6ranges3__45__cpo9iter_moveE,@object
	.size		_ZN39_INTERNAL_0cbfaa80_4_k_cu_a7e1d091_48574cuda3std6ranges3__45__cpo9iter_moveE,(_ZN39_INTERNAL_0cbfaa80_4_k_cu_a7e1d091_48574cuda3std3__45__cpo5beginE - _ZN39_INTERNAL_0cbfaa80_4_k_cu_a7e1d091_48574cuda3std6ranges3__45__cpo9iter_moveE)
_ZN39_INTERNAL_0cbfaa80_4_k_cu_a7e1d091_48574cuda3std6ranges3__45__cpo9iter_moveE:
	.zero		1
	.type		_ZN39_INTERNAL_0cbfaa80_4_k_cu_a7e1d091_48574cuda3std3__45__cpo5beginE,@object
	.size		_ZN39_INTERNAL_0cbfaa80_4_k_cu_a7e1d091_48574cuda3std3__45__cpo5beginE,(_ZN39_INTERNAL_0cbfaa80_4_k_cu_a7e1d091_48574cuda3std3__441_GLOBAL__N__0cbfaa80_4_k_cu_a7e1d091_48576ignoreE - _ZN39_INTERNAL_0cbfaa80_4_k_cu_a7e1d091_48574cuda3std3__45__cpo5beginE)
_ZN39_INTERNAL_0cbfaa80_4_k_cu_a7e1d091_48574cuda3std3__45__cpo5beginE:
	.zero		1
	.type		_ZN39_INTERNAL_0cbfaa80_4_k_cu_a7e1d091_48574cuda3std3__441_GLOBAL__N__0cbfaa80_4_k_cu_a7e1d091_48576ignoreE,@object
	.size		_ZN39_INTERNAL_0cbfaa80_4_k_cu_a7e1d091_48574cuda3std3__441_GLOBAL__N__0cbfaa80_4_k_cu_a7e1d091_48576ignoreE,(_ZN39_INTERNAL_0cbfaa80_4_k_cu_a7e1d091_48574cute7productE - _ZN39_INTERNAL_0cbfaa80_4_k_cu_a7e1d091_48574cuda3std3__441_GLOBAL__N__0cbfaa80_4_k_cu_a7e1d091_48576ignoreE)
_ZN39_INTERNAL_0cbfaa80_4_k_cu_a7e1d091_48574cuda3std3__441_GLOBAL__N__0cbfaa80_4_k_cu_a7e1d091_48576ignoreE:
	.zero		1
	.type		_ZN39_INTERNAL_0cbfaa80_4_k_cu_a7e1d091_48574cute7productE,@object
	.size		_ZN39_INTERNAL_0cbfaa80_4_k_cu_a7e1d091_48574cute7productE,(_ZN39_INTERNAL_0cbfaa80_4_k_cu_a7e1d091_48574cuda3std3__45__cpo3endE - _ZN39_INTERNAL_0cbfaa80_4_k_cu_a7e1d091_48574cute7productE)
_ZN39_INTERNAL_0cbfaa80_4_k_cu_a7e1d091_48574cute7productE:
	.zero		1
	.type		_ZN39_INTERNAL_0cbfaa80_4_k_cu_a7e1d091_48574cuda3std3__45__cpo3endE,@object
	.size		_ZN39_INTERNAL_0cbfaa80_4_k_cu_a7e1d091_48574cuda3std3__45__cpo3endE,(_ZN39_INTERNAL_0cbfaa80_4_k_cu_a7e1d091_48574cuda3std3__419piecewise_constructE - _ZN39_INTERNAL_0cbfaa80_4_k_cu_a7e1d091_48574cuda3std3__45__cpo3endE)
_ZN39_INTERNAL_0cbfaa80_4_k_cu_a7e1d091_48574cuda3std3__45__cpo3endE:
	.zero		1
	.type		_ZN39_INTERNAL_0cbfaa80_4_k_cu_a7e1d091_48574cuda3std3__419piecewise_constructE,@object
	.size		_ZN39_INTERNAL_0cbfaa80_4_k_cu_a7e1d091_48574cuda3std3__419piecewise_constructE,(_ZN39_INTERNAL_0cbfaa80_4_k_cu_a7e1d091_48574cuda3std3__45__cpo4cendE - _ZN39_INTERNAL_0cbfaa80_4_k_cu_a7e1d091_48574cuda3std3__419piecewise_constructE)
_ZN39_INTERNAL_0cbfaa80_4_k_cu_a7e1d091_48574cuda3std3__419piecewise_constructE:
	.zero		1
	.type		_ZN39_INTERNAL_0cbfaa80_4_k_cu_a7e1d091_48574cuda3std3__45__cpo4cendE,@object
	.size		_ZN39_INTERNAL_0cbfaa80_4_k_cu_a7e1d091_48574cuda3std3__45__cpo4cendE,(_ZN39_INTERNAL_0cbfaa80_4_k_cu_a7e1d091_48574cuda3std6ranges3__45__cpo4swapE - _ZN39_INTERNAL_0cbfaa80_4_k_cu_a7e1d091_48574cuda3std3__45__cpo4cendE)
_ZN39_INTERNAL_0cbfaa80_4_k_cu_a7e1d091_48574cuda3std3__45__cpo4cendE:
	.zero		1
	.type		_ZN39_INTERNAL_0cbfaa80_4_k_cu_a7e1d091_48574cuda3std6ranges3__45__cpo4swapE,@object
	.size		_ZN39_INTERNAL_0cbfaa80_4_k_cu_a7e1d091_48574cuda3std6ranges3__45__cpo4swapE,(.L_10 - _ZN39_INTERNAL_0cbfaa80_4_k_cu_a7e1d091_48574cuda3std6ranges3__45__cpo4swapE)
_ZN39_INTERNAL_0cbfaa80_4_k_cu_a7e1d091_48574cuda3std6ranges3__45__cpo4swapE:
	.zero		1
.L_10:


//--------------------- .nv.constant0._ZN7cutlass13device_kernelINS_4gemm6kernel13GemmUniversalIN4cute5tupleIJiiiiEEENS1_10collective13CollectiveMmaINS1_35MainloopSm100TmaUmmaWarpSpecializedILi3ELi2ELi4ENS5_IJNS4_1CILi1EEESB_SB_EEEEENS5_IJNSA_ILi64EEENSA_ILi48EEENSA_ILi256EEEEEENS_6half_tENS5_IJlSB_lEEESI_SJ_NS4_8TiledMMAINS4_8MMA_AtomIJNS4_20SM100_MMA_F16BF16_SSISI_SI_fLi64ELi48ELNS4_4UMMA5MajorE0ELSO_0ELNSN_7ScaleInE0ELSP_0EEEEEENS4_6LayoutISC_NS5_IJNSA_ILi0EEEST_ST_EEEEENS5_IJNS4_10UnderscoreESW_SW_EEEEENS4_13SM90_TMA_LOADENS4_14ComposedLayoutINS4_7SwizzleILi3ELi4ELi3EEENS4_18smem_ptr_flag_bitsILi16EEENSS_INS5_IJNSA_ILi8EEESE_EEENS5_IJSE_SB_EEEEEEEvNS4_8identityESZ_S19_vS1A_EENS_8epilogue10collective18CollectiveEpilogueINS1C_23Sm100TmaWarpSpecializedILi2ELi1ELi24ELb1ELb0EEEJSH_NS5_IJNSS_ISE_SB_EENSS_ISF_SB_EEEEESI_SJ_SI_SJ_NS1C_6fusion15FusionCallbacksIS1G_NS1K_17LinearCombinationISI_fSI_fLNS_15FloatRoundStyleE2EEESH_S1J_JEEENS4_5SM1004TMEM4LOAD26SM100_TMEM_LOAD_16dp256b2xESZ_NS10_INS11_ILi1ELi4ELi3EEES14_NSS_INS5_IJS15_NSA_ILi16EEEEEENS5_IJS1V_SB_EEEEEEENS4_17SM75_U32x4_LDSM_NENS4_14SM90_TMA_STOREES1Z_NS4_17SM90_U32x4_STSM_NENS4_39AutoVectorizingCopyWithAssumedAlignmentILi128EEEEEEvvEEEEvNT_6ParamsE --------------------------
	.section	.nv.constant0._ZN7cutlass13device_kernelINS_4gemm6kernel13GemmUniversalIN4cute5tupleIJiiiiEEENS1_10collective13CollectiveMmaINS1_35MainloopSm100TmaUmmaWarpSpecializedILi3ELi2ELi4ENS5_IJNS4_1CILi1EEESB_SB_EEEEENS5_IJNSA_ILi64EEENSA_ILi48EEENSA_ILi256EEEEEENS_6half_tENS5_IJlSB_lEEESI_SJ_NS4_8TiledMMAINS4_8MMA_AtomIJNS4_20SM100_MMA_F16BF16_SSISI_SI_fLi64ELi48ELNS4_4UMMA5MajorE0ELSO_0ELNSN_7ScaleInE0ELSP_0EEEEEENS4_6LayoutISC_NS5_IJNSA_ILi0EEEST_ST_EEEEENS5_IJNS4_10UnderscoreESW_SW_EEEEENS4_13SM90_TMA_LOADENS4_14ComposedLayoutINS4_7SwizzleILi3ELi4ELi3EEENS4_18smem_ptr_flag_bitsILi16EEENSS_INS5_IJNSA_ILi8EEESE_EEENS5_IJSE_SB_EEEEEEEvNS4_8identityESZ_S19_vS1A_EENS_8epilogue10collective18CollectiveEpilogueINS1C_23Sm100TmaWarpSpecializedILi2ELi1ELi24ELb1ELb0EEEJSH_NS5_IJNSS_ISE_SB_EENSS_ISF_SB_EEEEESI_SJ_SI_SJ_NS1C_6fusion15FusionCallbacksIS1G_NS1K_17LinearCombinationISI_fSI_fLNS_15FloatRoundStyleE2EEESH_S1J_JEEENS4_5SM1004TMEM4LOAD26SM100_TMEM_LOAD_16dp256b2xESZ_NS10_INS11_ILi1ELi4ELi3EEES14_NSS_INS5_IJS15_NSA_ILi16EEEEEENS5_IJS1V_SB_EEEEEEENS4_17SM75_U32x4_LDSM_NENS4_14SM90_TMA_STOREES1Z_NS4_17SM90_U32x4_STSM_NENS4_39AutoVectorizingCopyWithAssumedAlignmentILi128EEEEEEvvEEEEvNT_6ParamsE,"a",@progbits
	.sectionflags	@""
	.align	4
.nv.constant0._ZN7cutlass13device_kernelINS_4gemm6kernel13GemmUniversalIN4cute5tupleIJiiiiEEENS1_10collective13CollectiveMmaINS1_35MainloopSm100TmaUmmaWarpSpecializedILi3ELi2ELi4ENS5_IJNS4_1CILi1EEESB_SB_EEEEENS5_IJNSA_ILi64EEENSA_ILi48EEENSA_ILi256EEEEEENS_6half_tENS5_IJlSB_lEEESI_SJ_NS4_8TiledMMAINS4_8MMA_AtomIJNS4_20SM100_MMA_F16BF16_SSISI_SI_fLi64ELi48ELNS4_4UMMA5MajorE0ELSO_0ELNSN_7ScaleInE0ELSP_0EEEEEENS4_6LayoutISC_NS5_IJNSA_ILi0EEEST_ST_EEEEENS5_IJNS4_10UnderscoreESW_SW_EEEEENS4_13SM90_TMA_LOADENS4_14ComposedLayoutINS4_7SwizzleILi3ELi4ELi3EEENS4_18smem_ptr_flag_bitsILi16EEENSS_INS5_IJNSA_ILi8EEESE_EEENS5_IJSE_SB_EEEEEEEvNS4_8identityESZ_S19_vS1A_EENS_8epilogue10collective18CollectiveEpilogueINS1C_23Sm100TmaWarpSpecializedILi2ELi1ELi24ELb1ELb0EEEJSH_NS5_IJNSS_ISE_SB_EENSS_ISF_SB_EEEEESI_SJ_SI_SJ_NS1C_6fusion15FusionCallbacksIS1G_NS1K_17LinearCombinationISI_fSI_fLNS_15FloatRoundStyleE2EEESH_S1J_JEEENS4_5SM1004TMEM4LOAD26SM100_TMEM_LOAD_16dp256b2xESZ_NS10_INS11_ILi1ELi4ELi3EEES14_NSS_INS5_IJS15_NSA_ILi16EEEEEENS5_IJS1V_SB_EEEEEEENS4_17SM75_U32x4_LDSM_NENS4_14SM90_TMA_STOREES1Z_NS4_17SM90_U32x4_STSM_NENS4_39AutoVectorizingCopyWithAssumedAlignmentILi128EEEEEEvvEEEEvNT_6ParamsE:
	.zero		2944


//--------------------- SYMBOLS --------------------------

	.type		.nv.reservedSmem.offset0,@object
	.size		.nv.reservedSmem.offset0,0x4
	.type		.nv.reservedSmem.cap,@object
	.size		.nv.reservedSmem.cap,0x4
	.type		__assertfail,@function
